// auto-generated by cutlass_sweep.gemm — config: {"arch": "sm_100", "cluster_m": 4, "cluster_n": 1, "dtype": "int8", "dtype_b": "int8", "layout": "nt", "stages": 0, "tile_k": 64, "tile_m": 128, "tile_n": 128}
#include "cutlass/cutlass.h"
#include "cutlass/gemm/collective/collective_builder.hpp"
#include "cutlass/gemm/device/gemm_universal_adapter.h"
#include "cutlass/gemm/kernel/gemm_universal.hpp"
#include "cutlass/epilogue/collective/collective_builder.hpp"

using ElemA = int8_t;
using ElemB = int8_t;
using ElemCD = int8_t;
using Acc  = int32_t;
using TileShape    = cute::Shape<cute::_128, cute::_128, cute::_64>;
using ClusterShape = cute::Shape<cute::_4, cute::_1, cute::_1>;

using CollectiveEpilogue = typename cutlass::epilogue::collective::CollectiveBuilder<
    cutlass::arch::Sm100, cutlass::arch::OpClassTensorOp,
    TileShape, ClusterShape,
    cutlass::epilogue::collective::EpilogueTileAuto,
    Acc, Acc,
    ElemCD, cutlass::layout::RowMajor, 128 / cutlass::sizeof_bits<ElemCD>::value,
    ElemCD, cutlass::layout::RowMajor, 128 / cutlass::sizeof_bits<ElemCD>::value,
    cutlass::epilogue::collective::EpilogueScheduleAuto
  >::CollectiveOp;

using CollectiveMainloop = typename cutlass::gemm::collective::CollectiveBuilder<
    cutlass::arch::Sm100, cutlass::arch::OpClassTensorOp,
    ElemA, cutlass::layout::RowMajor, 128 / cutlass::sizeof_bits<ElemA>::value,
    ElemB, cutlass::layout::ColumnMajor, 128 / cutlass::sizeof_bits<ElemB>::value,
    Acc,
    TileShape, ClusterShape,
    cutlass::gemm::collective::StageCountAutoCarveout<static_cast<int>(sizeof(typename CollectiveEpilogue::SharedStorage))>,
    cutlass::gemm::collective::KernelScheduleAuto
  >::CollectiveOp;

using GemmKernel = cutlass::gemm::kernel::GemmUniversal<
    cute::Shape<int,int,int,int>,
    CollectiveMainloop,
    CollectiveEpilogue
>;
using Gemm = cutlass::gemm::device::GemmUniversalAdapter<GemmKernel>;

// Force the device kernel symbol into the cubin without needing a host main.
auto* _anchor = &cutlass::device_kernel<GemmKernel>;


// ===== COMPILED SASS (sm_100a) =====

	.target	sm_100a

	.elftype	@"ET_EXEC"


//--------------------- .note.nv.tkinfo           --------------------------
	.section	.note.nv.tkinfo,"",@"SHT_NOTE"
	.sectionflags	@"SHF_NOTE_NV_TKINFO"
	.tkinfo
        /*0018*/ 	.word	0x00000002
        /*0030*/ 	.string	""
        /*0030*/ 	.string	"ptxas"
        /*0030*/ 	.string	"Cuda compilation tools, release 13.0, V13.0.88"
        /*0030*/ 	.string	"Build cuda_13.0.r13.0/compiler.36424714_0"
        /*0030*/ 	.string	"-arch sm_100a -m 64 "



//--------------------- .note.nv.cuinfo           --------------------------
	.section	.note.nv.cuinfo,"",@"SHT_NOTE"
	.sectionflags	@"SHF_NOTE_NV_CUINFO"
        /*0018*/ 	.short	0x0002
        /*001a*/ 	.short	0x0064
        /*001c*/ 	.short	0x0082
	.zero		2


//--------------------- .nv.info                  --------------------------
	.section	.nv.info,"",@"SHT_CUDA_INFO"
	.align	4


	//----- nvinfo : EIATTR_REGCOUNT
	.align		4
        /*0000*/ 	.byte	0x04, 0x2f
        /*0002*/ 	.short	(.L_19 - .L_18)
	.align		4
.L_18:
        /*0004*/ 	.word	index@(_ZN7cutlass13device_kernelINS_4gemm6kernel13GemmUniversalIN4cute5tupleIJiiiiEEENS1_10collective13CollectiveMmaINS1_35MainloopSm100TmaUmmaWarpSpecializedILi26ELi2ELi4ENS5_IJNS4_1CILi4EEENSA_ILi1EEESC_EEEEENS5_IJNSA_ILi128EEESF_NSA_ILi64EEEEEEaNS5_IJlSC_lEEEaSI_NS4_8TiledMMAINS4_8MMA_AtomIJNS4_21SM100_MMA_S8_2x1SM_SSIaaiLi128ELi128ELNS4_4UMMA5MajorE0ELSN_0ELNSM_8SaturateE0EEEEEENS4_6LayoutINS5_IJSC_SC_SC_EEENS5_IJNSA_ILi0EEEST_ST_EEEEENS5_IJNS4_10UnderscoreESW_SW_EEEEENS4_18SM100_TMA_2SM_LOADENS4_14ComposedLayoutINS4_7SwizzleILi2ELi4ELi3EEENS4_18smem_ptr_flag_bitsILi8EEENSR_INS5_IJNSA_ILi8EEESG_EEENS5_IJSG_SC_EEEEEEEvNS4_8identityENS4_28SM100_TMA_2SM_LOAD_MULTICASTES19_vS1A_EENS_8epilogue10collective18CollectiveEpilogueINS1D_23Sm100TmaWarpSpecializedILi2ELi2ELi32ELb0ELb0EEEJNS5_IJSG_SF_SG_EEENS5_IJNSR_ISG_SC_EENSR_INS5_IJNSA_ILi32EEENSA_ILi2EEEEEENS5_IJSC_SG_EEEEEEEEaSI_aSI_NS1D_6fusion15FusionCallbacksIS1H_NS1Q_17LinearCombinationIaiaiLNS_15FloatRoundStyleE2EEES1I_S1P_JEEENS4_5SM1004TMEM4LOAD26SM100_TMEM_LOAD_32dp32b32xENS4_13SM90_TMA_LOADENS10_INS11_ILi1ELi4ELi3EEES14_NSR_INS5_IJS15_S1K_EEENS5_IJS1K_SC_EEEEEEENS4_39AutoVectorizingCopyWithAssumedAlignmentILi128EEENS4_14SM90_TMA_STOREES25_S27_S27_EEEvvEEEEvNT_6ParamsE)
        /*0008*/ 	.word	0x0000005b


	//----- nvinfo : EIATTR_FRAME_SIZE
	.align		4
.L_19:
        /*000c*/ 	.byte	0x04, 0x11
        /*000e*/ 	.short	(.L_21 - .L_20)
	.align		4
.L_20:
        /*0010*/ 	.word	index@($__internal_2_$__cuda_sm10x_tcgen05_guardrail_trap_unallocated_columns_being_dealloced)
        /*0014*/ 	.word	0x00000000


	//----- nvinfo : EIATTR_FRAME_SIZE
	.align		4
.L_21:
        /*0018*/ 	.byte	0x04, 0x11
        /*001a*/ 	.short	(.L_23 - .L_22)
	.align		4
.L_22:
        /*001c*/ 	.word	index@($__internal_1_$__cuda_sm10x_tcgen05_guardrail_trap_phase_invalid_during_alloc)
        /*0020*/ 	.word	0x00000000


	//----- nvinfo : EIATTR_FRAME_SIZE
	.align		4
.L_23:
        /*0024*/ 	.byte	0x04, 0x11
        /*0026*/ 	.short	(.L_25 - .L_24)
	.align		4
.L_24:
        /*0028*/ 	.word	index@($__internal_0_$__cuda_sm10x_tcgen05_guardrail_trap_col_being_dealloced_not_returned_by_alloc)
        /*002c*/ 	.word	0x00000000


	//----- nvinfo : EIATTR_FRAME_SIZE
	.align		4
.L_25:
        /*0030*/ 	.byte	0x04, 0x11
        /*0032*/ 	.short	(.L_27 - .L_26)
	.align		4
.L_26:
        /*0034*/ 	.word	index@(_ZN7cutlass13device_kernelINS_4gemm6kernel13GemmUniversalIN4cute5tupleIJiiiiEEENS1_10collective13CollectiveMmaINS1_35MainloopSm100TmaUmmaWarpSpecializedILi26ELi2ELi4ENS5_IJNS4_1CILi4EEENSA_ILi1EEESC_EEEEENS5_IJNSA_ILi128EEESF_NSA_ILi64EEEEEEaNS5_IJlSC_lEEEaSI_NS4_8TiledMMAINS4_8MMA_AtomIJNS4_21SM100_MMA_S8_2x1SM_SSIaaiLi128ELi128ELNS4_4UMMA5MajorE0ELSN_0ELNSM_8SaturateE0EEEEEENS4_6LayoutINS5_IJSC_SC_SC_EEENS5_IJNSA_ILi0EEEST_ST_EEEEENS5_IJNS4_10UnderscoreESW_SW_EEEEENS4_18SM100_TMA_2SM_LOADENS4_14ComposedLayoutINS4_7SwizzleILi2ELi4ELi3EEENS4_18smem_ptr_flag_bitsILi8EEENSR_INS5_IJNSA_ILi8EEESG_EEENS5_IJSG_SC_EEEEEEEvNS4_8identityENS4_28SM100_TMA_2SM_LOAD_MULTICASTES19_vS1A_EENS_8epilogue10collective18CollectiveEpilogueINS1D_23Sm100TmaWarpSpecializedILi2ELi2ELi32ELb0ELb0EEEJNS5_IJSG_SF_SG_EEENS5_IJNSR_ISG_SC_EENSR_INS5_IJNSA_ILi32EEENSA_ILi2EEEEEENS5_IJSC_SG_EEEEEEEEaSI_aSI_NS1D_6fusion15FusionCallbacksIS1H_NS1Q_17LinearCombinationIaiaiLNS_15FloatRoundStyleE2EEES1I_S1P_JEEENS4_5SM1004TMEM4LOAD26SM100_TMEM_LOAD_32dp32b32xENS4_13SM90_TMA_LOADENS10_INS11_ILi1ELi4ELi3EEES14_NSR_INS5_IJS15_S1K_EEENS5_IJS1K_SC_EEEEEEENS4_39AutoVectorizingCopyWithAssumedAlignmentILi128EEENS4_14SM90_TMA_STOREES25_S27_S27_EEEvvEEEEvNT_6ParamsE)
        /*0038*/ 	.word	0x00000000


	//----- nvinfo : EIATTR_MIN_STACK_SIZE
	.align		4
.L_27:
        /*003c*/ 	.byte	0x04, 0x12
        /*003e*/ 	.short	(.L_29 - .L_28)
	.align		4
.L_28:
        /*0040*/ 	.word	index@(_ZN7cutlass13device_kernelINS_4gemm6kernel13GemmUniversalIN4cute5tupleIJiiiiEEENS1_10collective13CollectiveMmaINS1_35MainloopSm100TmaUmmaWarpSpecializedILi26ELi2ELi4ENS5_IJNS4_1CILi4EEENSA_ILi1EEESC_EEEEENS5_IJNSA_ILi128EEESF_NSA_ILi64EEEEEEaNS5_IJlSC_lEEEaSI_NS4_8TiledMMAINS4_8MMA_AtomIJNS4_21SM100_MMA_S8_2x1SM_SSIaaiLi128ELi128ELNS4_4UMMA5MajorE0ELSN_0ELNSM_8SaturateE0EEEEEENS4_6LayoutINS5_IJSC_SC_SC_EEENS5_IJNSA_ILi0EEEST_ST_EEEEENS5_IJNS4_10UnderscoreESW_SW_EEEEENS4_18SM100_TMA_2SM_LOADENS4_14ComposedLayoutINS4_7SwizzleILi2ELi4ELi3EEENS4_18smem_ptr_flag_bitsILi8EEENSR_INS5_IJNSA_ILi8EEESG_EEENS5_IJSG_SC_EEEEEEEvNS4_8identityENS4_28SM100_TMA_2SM_LOAD_MULTICASTES19_vS1A_EENS_8epilogue10collective18CollectiveEpilogueINS1D_23Sm100TmaWarpSpecializedILi2ELi2ELi32ELb0ELb0EEEJNS5_IJSG_SF_SG_EEENS5_IJNSR_ISG_SC_EENSR_INS5_IJNSA_ILi32EEENSA_ILi2EEEEEENS5_IJSC_SG_EEEEEEEEaSI_aSI_NS1D_6fusion15FusionCallbacksIS1H_NS1Q_17LinearCombinationIaiaiLNS_15FloatRoundStyleE2EEES1I_S1P_JEEENS4_5SM1004TMEM4LOAD26SM100_TMEM_LOAD_32dp32b32xENS4_13SM90_TMA_LOADENS10_INS11_ILi1ELi4ELi3EEES14_NSR_INS5_IJS15_S1K_EEENS5_IJS1K_SC_EEEEEEENS4_39AutoVectorizingCopyWithAssumedAlignmentILi128EEENS4_14SM90_TMA_STOREES25_S27_S27_EEEvvEEEEvNT_6ParamsE)
        /*0044*/ 	.word	0x00000000
.L_29:


//--------------------- .nv.compat                --------------------------
	.section	.nv.compat,"",@"SHT_CUDA_COMPAT_INFO"
	.align	4
        /*0000*/ 	.byte	0x02, 0x09, 0x01, 0x00, 0x02, 0x02, 0x03, 0x00, 0x02, 0x05, 0x06, 0x00, 0x03, 0x07, 0x01, 0x01
        /*0010*/ 	.byte	0x02, 0x03, 0x01, 0x00, 0x02, 0x06, 0x01, 0x00, 0x04, 0x0b, 0x08, 0x00, 0x01, 0x00, 0x00, 0x00
        /*0020*/ 	.byte	0x00, 0x00, 0x00, 0x00


//--------------------- .nv.info._ZN7cutlass13device_kernelINS_4gemm6kernel13GemmUniversalIN4cute5tupleIJiiiiEEENS1_10collective13CollectiveMmaINS1_35MainloopSm100TmaUmmaWarpSpecializedILi26ELi2ELi4ENS5_IJNS4_1CILi4EEENSA_ILi1EEESC_EEEEENS5_IJNSA_ILi128EEESF_NSA_ILi64EEEEEEaNS5_IJlSC_lEEEaSI_NS4_8TiledMMAINS4_8MMA_AtomIJNS4_21SM100_MMA_S8_2x1SM_SSIaaiLi128ELi128ELNS4_4UMMA5MajorE0ELSN_0ELNSM_8SaturateE0EEEEEENS4_6LayoutINS5_IJSC_SC_SC_EEENS5_IJNSA_ILi0EEEST_ST_EEEEENS5_IJNS4_10UnderscoreESW_SW_EEEEENS4_18SM100_TMA_2SM_LOADENS4_14ComposedLayoutINS4_7SwizzleILi2ELi4ELi3EEENS4_18smem_ptr_flag_bitsILi8EEENSR_INS5_IJNSA_ILi8EEESG_EEENS5_IJSG_SC_EEEEEEEvNS4_8identityENS4_28SM100_TMA_2SM_LOAD_MULTICASTES19_vS1A_EENS_8epilogue10collective18CollectiveEpilogueINS1D_23Sm100TmaWarpSpecializedILi2ELi2ELi32ELb0ELb0EEEJNS5_IJSG_SF_SG_EEENS5_IJNSR_ISG_SC_EENSR_INS5_IJNSA_ILi32EEENSA_ILi2EEEEEENS5_IJSC_SG_EEEEEEEEaSI_aSI_NS1D_6fusion15FusionCallbacksIS1H_NS1Q_17LinearCombinationIaiaiLNS_15FloatRoundStyleE2EEES1I_S1P_JEEENS4_5SM1004TMEM4LOAD26SM100_TMEM_LOAD_32dp32b32xENS4_13SM90_TMA_LOADENS10_INS11_ILi1ELi4ELi3EEES14_NSR_INS5_IJS15_S1K_EEENS5_IJS1K_SC_EEEEEEENS4_39AutoVectorizingCopyWithAssumedAlignmentILi128EEENS4_14SM90_TMA_STOREES25_S27_S27_EEEvvEEEEvNT_6ParamsE --------------------------
	.section	.nv.info._ZN7cutlass13device_kernelINS_4gemm6kernel13GemmUniversalIN4cute5tupleIJiiiiEEENS1_10collective13CollectiveMmaINS1_35MainloopSm100TmaUmmaWarpSpecializedILi26ELi2ELi4ENS5_IJNS4_1CILi4EEENSA_ILi1EEESC_EEEEENS5_IJNSA_ILi128EEESF_NSA_ILi64EEEEEEaNS5_IJlSC_lEEEaSI_NS4_8TiledMMAINS4_8MMA_AtomIJNS4_21SM100_MMA_S8_2x1SM_SSIaaiLi128ELi128ELNS4_4UMMA5MajorE0ELSN_0ELNSM_8SaturateE0EEEEEENS4_6LayoutINS5_IJSC_SC_SC_EEENS5_IJNSA_ILi0EEEST_ST_EEEEENS5_IJNS4_10UnderscoreESW_SW_EEEEENS4_18SM100_TMA_2SM_LOADENS4_14ComposedLayoutINS4_7SwizzleILi2ELi4ELi3EEENS4_18smem_ptr_flag_bitsILi8EEENSR_INS5_IJNSA_ILi8EEESG_EEENS5_IJSG_SC_EEEEEEEvNS4_8identityENS4_28SM100_TMA_2SM_LOAD_MULTICASTES19_vS1A_EENS_8epilogue10collective18CollectiveEpilogueINS1D_23Sm100TmaWarpSpecializedILi2ELi2ELi32ELb0ELb0EEEJNS5_IJSG_SF_SG_EEENS5_IJNSR_ISG_SC_EENSR_INS5_IJNSA_ILi32EEENSA_ILi2EEEEEENS5_IJSC_SG_EEEEEEEEaSI_aSI_NS1D_6fusion15FusionCallbacksIS1H_NS1Q_17LinearCombinationIaiaiLNS_15FloatRoundStyleE2EEES1I_S1P_JEEENS4_5SM1004TMEM4LOAD26SM100_TMEM_LOAD_32dp32b32xENS4_13SM90_TMA_LOADENS10_INS11_ILi1ELi4ELi3EEES14_NSR_INS5_IJS15_S1K_EEENS5_IJS1K_SC_EEEEEEENS4_39AutoVectorizingCopyWithAssumedAlignmentILi128EEENS4_14SM90_TMA_STOREES25_S27_S27_EEEvvEEEEvNT_6ParamsE,"",@"SHT_CUDA_INFO"
	.sectionflags	@""
	.align	4


	//----- nvinfo : EIATTR_CUDA_API_VERSION
	.align		4
        /*0000*/ 	.byte	0x04, 0x37
        /*0002*/ 	.short	(.L_31 - .L_30)
.L_30:
        /*0004*/ 	.word	0x00000082


	//----- nvinfo : EIATTR_KPARAM_INFO
	.align		4
.L_31:
        /*0008*/ 	.byte	0x04, 0x17
        /*000a*/ 	.short	(.L_33 - .L_32)
.L_32:
        /*000c*/ 	.word	0x00000000
        /*0010*/ 	.short	0x0000
        /*0012*/ 	.short	0x0000
        /*0014*/ 	.byte	0x00, 0xf0, 0x01, 0x20


	//----- nvinfo : EIATTR_AT_ENTRY_FRAGMENTS
	.align		4
.L_33:
        /*0018*/ 	.byte	0x04, 0x4f
        /*001a*/ 	.short	(.L_35 - .L_34)


	//   ....[0]....
.L_34:
        /*001c*/ 	.word	0x00000007


	//----- nvinfo : EIATTR_RESERVED_SMEM_USED
	.align		4
.L_35:
        /*0020*/ 	.byte	0x01, 0x41
	.zero		2


	//----- nvinfo : EIATTR_SPARSE_MMA_MASK
	.align		4
        /*0024*/ 	.byte	0x03, 0x50
        /*0026*/ 	.short	0x0000


	//----- nvinfo : EIATTR_TCGEN05_2CTA_USED
	.align		4
        /*0028*/ 	.byte	0x01, 0x52
	.zero		2


	//----- nvinfo : EIATTR_MAXREG_COUNT
	.align		4
        /*002c*/ 	.byte	0x03, 0x1b
        /*002e*/ 	.short	0x00ff


	//----- nvinfo : EIATTR_NUM_BARRIERS
	.align		4
        /*0030*/ 	.byte	0x02, 0x4c
        /*0032*/ 	.byte	0x07
	.zero		1


	//----- nvinfo : EIATTR_EXTERNS
	.align		4
        /*0034*/ 	.byte	0x04, 0x0f
        /*0036*/ 	.short	(.L_37 - .L_36)


	//   ....[0]....
	.align		4
.L_36:
        /*0038*/ 	.word	index@(__assertfail)


	//----- nvinfo : EIATTR_MERCURY_ISA_VERSION
	.align		4
.L_37:
        /*003c*/ 	.byte	0x03, 0x5f
        /*003e*/ 	.short	0x0101


	//----- nvinfo : EIATTR_INT_WARP_WIDE_INSTR_OFFSETS
	.align		4
        /*0040*/ 	.byte	0x04, 0x31
        /*0042*/ 	.short	(.L_39 - .L_38)


	//   ....[0]....
.L_38:
        /*0044*/ 	.word	0x00001020


	//   ....[1]....
        /*0048*/ 	.word	0x000010c0


	//   ....[2]....
        /*004c*/ 	.word	0x000050a0


	//   ....[3]....
        /*0050*/ 	.word	0x000050d0


	//   ....[4]....
        /*0054*/ 	.word	0x000050f0


	//   ....[5]....
        /*0058*/ 	.word	0x00005c90


	//   ....[6]....
        /*005c*/ 	.word	0x00005d40


	//   ....[7]....
        /*0060*/ 	.word	0x00005df0


	//   ....[8]....
        /*0064*/ 	.word	0x00005ea0


	//   ....[9]....
        /*0068*/ 	.word	0x00005f90


	//   ....[10]....
        /*006c*/ 	.word	0x00006070


	//----- nvinfo : EIATTR_COOP_GROUP_MASK_REGIDS
	.align		4
.L_39:
        /*0070*/ 	.byte	0x04, 0x29
        /*0072*/ 	.short	(.L_41 - .L_40)


	//   ....[0]....
.L_40:
        /*0074*/ 	.word	0xffffffff


	//   ....[1]....
        /*0078*/ 	.word	0xffffffff


	//   ....[2]....
        /*007c*/ 	.word	0xffffffff


	//   ....[3]....
        /*0080*/ 	.word	0xffffffff


	//   ....[4]....
        /*0084*/ 	.word	0xffffffff


	//   ....[5]....
        /*0088*/ 	.word	0xffffffff


	//   ....[6]....
        /*008c*/ 	.word	0xffffffff


	//   ....[7]....
        /*0090*/ 	.word	0xffffffff


	//   ....[8]....
        /*0094*/ 	.word	0xffffffff


	//   ....[9]....
        /*0098*/ 	.word	0xffffffff


	//   ....[10]....
        /*009c*/ 	.word	0xffffffff


	//   ....[11]....
        /*00a0*/ 	.word	0xffffffff


	//   ....[12]....
        /*00a4*/ 	.word	0xffffffff


	//   ....[13]....
        /*00a8*/ 	.word	0xffffffff


	//----- nvinfo : EIATTR_COOP_GROUP_INSTR_OFFSETS
	.align		4
.L_41:
        /*00ac*/ 	.byte	0x04, 0x28
        /*00ae*/ 	.short	(.L_43 - .L_42)


	//   ....[0]....
.L_42:
        /*00b0*/ 	.word	0x000000b0


	//   ....[1]....
        /*00b4*/ 	.word	0x00000520


	//   ....[2]....
        /*00b8*/ 	.word	0x000009d0


	//   ....[3]....
        /*00bc*/ 	.word	0x00000b20


	//   ....[4]....
        /*00c0*/ 	.word	0x00000c10


	//   ....[5]....
        /*00c4*/ 	.word	0x00000d70


	//   ....[6]....
        /*00c8*/ 	.word	0x00000f00


	//   ....[7]....
        /*00cc*/ 	.word	0x00001140


	//   ....[8]....
        /*00d0*/ 	.word	0x00002450


	//   ....[9]....
        /*00d4*/ 	.word	0x00003f60


	//   ....[10]....
        /*00d8*/ 	.word	0x00004430


	//   ....[11]....
        /*00dc*/ 	.word	0x00004460


	//   ....[12]....
        /*00e0*/ 	.word	0x00004fa0


	//   ....[13]....
        /*00e4*/ 	.word	0x000051b0


	//----- nvinfo : EIATTR_VRC_CTA_INIT_COUNT
	.align		4
.L_43:
        /*00e8*/ 	.byte	0x02, 0x4a
        /*00ea*/ 	.byte	0x80
	.zero		1


	//----- nvinfo : EIATTR_SYSCALL_OFFSETS
	.align		4
        /*00ec*/ 	.byte	0x04, 0x46
        /*00ee*/ 	.short	(.L_45 - .L_44)


	//   ....[0]....
.L_44:
        /*00f0*/ 	.word	0x00006b70


	//   ....[1]....
        /*00f4*/ 	.word	0x00006cb0


	//   ....[2]....
        /*00f8*/ 	.word	0x000074c0


	//   ....[3]....
        /*00fc*/ 	.word	0x000082c0


	//----- nvinfo : EIATTR_MBARRIER_INSTR_OFFSETS
	.align		4
.L_45:
        /*0100*/ 	.byte	0x04, 0x39
        /*0102*/ 	.short	(.L_47 - .L_46)


	//   ....[0]....
.L_46:
        /*0104*/ 	.word	0x00000670
        /*0108*/ 	.word	0x000000ff
        /*010c*/ 	.word	0x00000000
        /*0110*/ 	.short	0x0100
        /*0112*/ 	.byte	0x04
	.zero		1


	//   ....[1]....
        /*0114*/ 	.word	0x00000680
        /*0118*/ 	.word	0x000000ff
        /*011c*/ 	.word	0x000000d0
        /*0120*/ 	.short	0x0100
        /*0122*/ 	.byte	0x04
	.zero		1


	//   ....[2]....
        /*0124*/ 	.word	0x00000690
        /*0128*/ 	.word	0x000000ff
        /*012c*/ 	.word	0x00000008
        /*0130*/ 	.short	0x0100
        /*0132*/ 	.byte	0x04
	.zero		1


	//   ....[3]....
        /*0134*/ 	.word	0x000006a0
        /*0138*/ 	.word	0x000000ff
        /*013c*/ 	.word	0x000000d8
        /*0140*/ 	.short	0x0100
        /*0142*/ 	.byte	0x04
	.zero		1


	//   ....[4]....
        /*0144*/ 	.word	0x000006b0
        /*0148*/ 	.word	0x000000ff
        /*014c*/ 	.word	0x00000010
        /*0150*/ 	.short	0x0100
        /*0152*/ 	.byte	0x04
	.zero		1


	//   ....[5]....
        /*0154*/ 	.word	0x000006c0
        /*0158*/ 	.word	0x000000ff
        /*015c*/ 	.word	0x000000e0
        /*0160*/ 	.short	0x0100
        /*0162*/ 	.byte	0x04
	.zero		1


	//   ....[6]....
        /*0164*/ 	.word	0x000006d0
        /*0168*/ 	.word	0x000000ff
        /*016c*/ 	.word	0x00000018
        /*0170*/ 	.short	0x0100
        /*0172*/ 	.byte	0x04
	.zero		1


	//   ....[7]....
        /*0174*/ 	.word	0x000006e0
        /*0178*/ 	.word	0x000000ff
        /*017c*/ 	.word	0x000000e8
        /*0180*/ 	.short	0x0100
        /*0182*/ 	.byte	0x04
	.zero		1


	//   ....[8]....
        /*0184*/ 	.word	0x000006f0
        /*0188*/ 	.word	0x000000ff
        /*018c*/ 	.word	0x00000020
        /*0190*/ 	.short	0x0100
        /*0192*/ 	.byte	0x04
	.zero		1


	//   ....[9]....
        /*0194*/ 	.word	0x00000700
        /*0198*/ 	.word	0x000000ff
        /*019c*/ 	.word	0x000000f0
        /*01a0*/ 	.short	0x0100
        /*01a2*/ 	.byte	0x04
	.zero		1


	//   ....[10]....
        /*01a4*/ 	.word	0x00000710
        /*01a8*/ 	.word	0x000000ff
        /*01ac*/ 	.word	0x00000028
        /*01b0*/ 	.short	0x0100
        /*01b2*/ 	.byte	0x04
	.zero		1


	//   ....[11]....
        /*01b4*/ 	.word	0x00000720
        /*01b8*/ 	.word	0x000000ff
        /*01bc*/ 	.word	0x000000f8
        /*01c0*/ 	.short	0x0100
        /*01c2*/ 	.byte	0x04
	.zero		1


	//   ....[12]....
        /*01c4*/ 	.word	0x00000730
        /*01c8*/ 	.word	0x000000ff
        /*01cc*/ 	.word	0x00000030
        /*01d0*/ 	.short	0x0100
        /*01d2*/ 	.byte	0x04
	.zero		1


	//   ....[13]....
        /*01d4*/ 	.word	0x00000740
        /*01d8*/ 	.word	0x000000ff
        /*01dc*/ 	.word	0x00000100
        /*01e0*/ 	.short	0x0100
        /*01e2*/ 	.byte	0x04
	.zero		1


	//   ....[14]....
        /*01e4*/ 	.word	0x00000750
        /*01e8*/ 	.word	0x000000ff
        /*01ec*/ 	.word	0x00000038
        /*01f0*/ 	.short	0x0100
        /*01f2*/ 	.byte	0x04
	.zero		1


	//   ....[15]....
        /*01f4*/ 	.word	0x00000760
        /*01f8*/ 	.word	0x000000ff
        /*01fc*/ 	.word	0x00000108
        /*0200*/ 	.short	0x0100
        /*0202*/ 	.byte	0x04
	.zero		1


	//   ....[16]....
        /*0204*/ 	.word	0x00000770
        /*0208*/ 	.word	0x000000ff
        /*020c*/ 	.word	0x00000040
        /*0210*/ 	.short	0x0100
        /*0212*/ 	.byte	0x04
	.zero		1


	//   ....[17]....
        /*0214*/ 	.word	0x00000780
        /*0218*/ 	.word	0x000000ff
        /*021c*/ 	.word	0x00000110
        /*0220*/ 	.short	0x0100
        /*0222*/ 	.byte	0x04
	.zero		1


	//   ....[18]....
        /*0224*/ 	.word	0x00000790
        /*0228*/ 	.word	0x000000ff
        /*022c*/ 	.word	0x00000048
        /*0230*/ 	.short	0x0100
        /*0232*/ 	.byte	0x04
	.zero		1


	//   ....[19]....
        /*0234*/ 	.word	0x000007a0
        /*0238*/ 	.word	0x000000ff
        /*023c*/ 	.word	0x00000118
        /*0240*/ 	.short	0x0100
        /*0242*/ 	.byte	0x04
	.zero		1


	//   ....[20]....
        /*0244*/ 	.word	0x000007b0
        /*0248*/ 	.word	0x000000ff
        /*024c*/ 	.word	0x00000050
        /*0250*/ 	.short	0x0100
        /*0252*/ 	.byte	0x04
	.zero		1


	//   ....[21]....
        /*0254*/ 	.word	0x000007c0
        /*0258*/ 	.word	0x000000ff
        /*025c*/ 	.word	0x00000120
        /*0260*/ 	.short	0x0100
        /*0262*/ 	.byte	0x04
	.zero		1


	//   ....[22]....
        /*0264*/ 	.word	0x000007d0
        /*0268*/ 	.word	0x000000ff
        /*026c*/ 	.word	0x00000058
        /*0270*/ 	.short	0x0100
        /*0272*/ 	.byte	0x04
	.zero		1


	//   ....[23]....
        /*0274*/ 	.word	0x000007e0
        /*0278*/ 	.word	0x000000ff
        /*027c*/ 	.word	0x00000128
        /*0280*/ 	.short	0x0100
        /*0282*/ 	.byte	0x04
	.zero		1


	//   ....[24]....
        /*0284*/ 	.word	0x000007f0
        /*0288*/ 	.word	0x000000ff
        /*028c*/ 	.word	0x00000060
        /*0290*/ 	.short	0x0100
        /*0292*/ 	.byte	0x04
	.zero		1


	//   ....[25]....
        /*0294*/ 	.word	0x00000800
        /*0298*/ 	.word	0x000000ff
        /*029c*/ 	.word	0x00000130
        /*02a0*/ 	.short	0x0100
        /*02a2*/ 	.byte	0x04
	.zero		1


	//   ....[26]....
        /*02a4*/ 	.word	0x00000810
        /*02a8*/ 	.word	0x000000ff
        /*02ac*/ 	.word	0x00000068
        /*02b0*/ 	.short	0x0100
        /*02b2*/ 	.byte	0x04
	.zero		1


	//   ....[27]....
        /*02b4*/ 	.word	0x00000820
        /*02b8*/ 	.word	0x000000ff
        /*02bc*/ 	.word	0x00000138
        /*02c0*/ 	.short	0x0100
        /*02c2*/ 	.byte	0x04
	.zero		1


	//   ....[28]....
        /*02c4*/ 	.word	0x00000830
        /*02c8*/ 	.word	0x000000ff
        /*02cc*/ 	.word	0x00000070
        /*02d0*/ 	.short	0x0100
        /*02d2*/ 	.byte	0x04
	.zero		1


	//   ....[29]....
        /*02d4*/ 	.word	0x00000840
        /*02d8*/ 	.word	0x000000ff
        /*02dc*/ 	.word	0x00000140
        /*02e0*/ 	.short	0x0100
        /*02e2*/ 	.byte	0x04
	.zero		1


	//   ....[30]....
        /*02e4*/ 	.word	0x00000850
        /*02e8*/ 	.word	0x000000ff
        /*02ec*/ 	.word	0x00000078
        /*02f0*/ 	.short	0x0100
        /*02f2*/ 	.byte	0x04
	.zero		1


	//   ....[31]....
        /*02f4*/ 	.word	0x00000860
        /*02f8*/ 	.word	0x000000ff
        /*02fc*/ 	.word	0x00000148
        /*0300*/ 	.short	0x0100
        /*0302*/ 	.byte	0x04
	.zero		1


	//   ....[32]....
        /*0304*/ 	.word	0x00000870
        /*0308*/ 	.word	0x000000ff
        /*030c*/ 	.word	0x00000080
        /*0310*/ 	.short	0x0100
        /*0312*/ 	.byte	0x04
	.zero		1


	//   ....[33]....
        /*0314*/ 	.word	0x00000880
        /*0318*/ 	.word	0x000000ff
        /*031c*/ 	.word	0x00000150
        /*0320*/ 	.short	0x0100
        /*0322*/ 	.byte	0x04
	.zero		1


	//   ....[34]....
        /*0324*/ 	.word	0x00000890
        /*0328*/ 	.word	0x000000ff
        /*032c*/ 	.word	0x00000088
        /*0330*/ 	.short	0x0100
        /*0332*/ 	.byte	0x04
	.zero		1


	//   ....[35]....
        /*0334*/ 	.word	0x000008a0
        /*0338*/ 	.word	0x000000ff
        /*033c*/ 	.word	0x00000158
        /*0340*/ 	.short	0x0100
        /*0342*/ 	.byte	0x04
	.zero		1


	//   ....[36]....
        /*0344*/ 	.word	0x000008b0
        /*0348*/ 	.word	0x000000ff
        /*034c*/ 	.word	0x00000090
        /*0350*/ 	.short	0x0100
        /*0352*/ 	.byte	0x04
	.zero		1


	//   ....[37]....
        /*0354*/ 	.word	0x000008c0
        /*0358*/ 	.word	0x000000ff
        /*035c*/ 	.word	0x00000160
        /*0360*/ 	.short	0x0100
        /*0362*/ 	.byte	0x04
	.zero		1


	//   ....[38]....
        /*0364*/ 	.word	0x000008d0
        /*0368*/ 	.word	0x000000ff
        /*036c*/ 	.word	0x00000098
        /*0370*/ 	.short	0x0100
        /*0372*/ 	.byte	0x04
	.zero		1


	//   ....[39]....
        /*0374*/ 	.word	0x000008e0
        /*0378*/ 	.word	0x000000ff
        /*037c*/ 	.word	0x00000168
        /*0380*/ 	.short	0x0100
        /*0382*/ 	.byte	0x04
	.zero		1


	//   ....[40]....
        /*0384*/ 	.word	0x000008f0
        /*0388*/ 	.word	0x000000ff
        /*038c*/ 	.word	0x000000a0
        /*0390*/ 	.short	0x0100
        /*0392*/ 	.byte	0x04
	.zero		1


	//   ....[41]....
        /*0394*/ 	.word	0x00000900
        /*0398*/ 	.word	0x000000ff
        /*039c*/ 	.word	0x00000170
        /*03a0*/ 	.short	0x0100
        /*03a2*/ 	.byte	0x04
	.zero		1


	//   ....[42]....
        /*03a4*/ 	.word	0x00000910
        /*03a8*/ 	.word	0x000000ff
        /*03ac*/ 	.word	0x000000a8
        /*03b0*/ 	.short	0x0100
        /*03b2*/ 	.byte	0x04
	.zero		1


	//   ....[43]....
        /*03b4*/ 	.word	0x00000920
        /*03b8*/ 	.word	0x000000ff
        /*03bc*/ 	.word	0x00000178
        /*03c0*/ 	.short	0x0100
        /*03c2*/ 	.byte	0x04
	.zero		1


	//   ....[44]....
        /*03c4*/ 	.word	0x00000930
        /*03c8*/ 	.word	0x000000ff
        /*03cc*/ 	.word	0x000000b0
        /*03d0*/ 	.short	0x0100
        /*03d2*/ 	.byte	0x04
	.zero		1


	//   ....[45]....
        /*03d4*/ 	.word	0x00000940
        /*03d8*/ 	.word	0x000000ff
        /*03dc*/ 	.word	0x00000180
        /*03e0*/ 	.short	0x0100
        /*03e2*/ 	.byte	0x04
	.zero		1


	//   ....[46]....
        /*03e4*/ 	.word	0x00000950
        /*03e8*/ 	.word	0x000000ff
        /*03ec*/ 	.word	0x000000b8
        /*03f0*/ 	.short	0x0100
        /*03f2*/ 	.byte	0x04
	.zero		1


	//   ....[47]....
        /*03f4*/ 	.word	0x00000960
        /*03f8*/ 	.word	0x000000ff
        /*03fc*/ 	.word	0x00000188
        /*0400*/ 	.short	0x0100
        /*0402*/ 	.byte	0x04
	.zero		1


	//   ....[48]....
        /*0404*/ 	.word	0x00000970
        /*0408*/ 	.word	0x000000ff
        /*040c*/ 	.word	0x000000c0
        /*0410*/ 	.short	0x0100
        /*0412*/ 	.byte	0x04
	.zero		1


	//   ....[49]....
        /*0414*/ 	.word	0x00000980
        /*0418*/ 	.word	0x000000ff
        /*041c*/ 	.word	0x00000190
        /*0420*/ 	.short	0x0100
        /*0422*/ 	.byte	0x04
	.zero		1


	//   ....[50]....
        /*0424*/ 	.word	0x00000990
        /*0428*/ 	.word	0x000000ff
        /*042c*/ 	.word	0x000000c8
        /*0430*/ 	.short	0x0100
        /*0432*/ 	.byte	0x04
	.zero		1


	//   ....[51]....
        /*0434*/ 	.word	0x000009a0
        /*0438*/ 	.word	0x000000ff
        /*043c*/ 	.word	0x00000198
        /*0440*/ 	.short	0x0100
        /*0442*/ 	.byte	0x04
	.zero		1


	//   ....[52]....
        /*0444*/ 	.word	0x00000ad0
        /*0448*/ 	.word	0x000000ff
        /*044c*/ 	.word	0x000001a0
        /*0450*/ 	.short	0x0100
        /*0452*/ 	.byte	0x04
	.zero		1


	//   ....[53]....
        /*0454*/ 	.word	0x00000ae0
        /*0458*/ 	.word	0x000000ff
        /*045c*/ 	.word	0x000001b0
        /*0460*/ 	.short	0x0100
        /*0462*/ 	.byte	0x04
	.zero		1


	//   ....[54]....
        /*0464*/ 	.word	0x00000af0
        /*0468*/ 	.word	0x000000ff
        /*046c*/ 	.word	0x000001a8
        /*0470*/ 	.short	0x0100
        /*0472*/ 	.byte	0x04
	.zero		1


	//   ....[55]....
        /*0474*/ 	.word	0x00000b00
        /*0478*/ 	.word	0x000000ff
        /*047c*/ 	.word	0x000001b8
        /*0480*/ 	.short	0x0100
        /*0482*/ 	.byte	0x04
	.zero		1


	//   ....[56]....
        /*0484*/ 	.word	0x00000be0
        /*0488*/ 	.word	0x000000ff
        /*048c*/ 	.word	0x000001c0
        /*0490*/ 	.short	0x0100
        /*0492*/ 	.byte	0x06
	.zero		1


	//   ....[57]....
        /*0494*/ 	.word	0x00000bf0
        /*0498*/ 	.word	0x000000ff
        /*049c*/ 	.word	0x000001c8
        /*04a0*/ 	.short	0x0100
        /*04a2*/ 	.byte	0x06
	.zero		1


	//   ....[58]....
        /*04a4*/ 	.word	0x00000d20
        /*04a8*/ 	.word	0x000000ff
        /*04ac*/ 	.word	0x000001d0
        /*04b0*/ 	.short	0x0100
        /*04b2*/ 	.byte	0x06
	.zero		1


	//   ....[59]....
        /*04b4*/ 	.word	0x00000d30
        /*04b8*/ 	.word	0x000000ff
        /*04bc*/ 	.word	0x000001e0
        /*04c0*/ 	.short	0x0100
        /*04c2*/ 	.byte	0x06
	.zero		1


	//   ....[60]....
        /*04c4*/ 	.word	0x00000d40
        /*04c8*/ 	.word	0x000000ff
        /*04cc*/ 	.word	0x000001d8
        /*04d0*/ 	.short	0x0100
        /*04d2*/ 	.byte	0x06
	.zero		1


	//   ....[61]....
        /*04d4*/ 	.word	0x00000d50
        /*04d8*/ 	.word	0x000000ff
        /*04dc*/ 	.word	0x000001e8
        /*04e0*/ 	.short	0x0100
        /*04e2*/ 	.byte	0x06
	.zero		1


	//   ....[62]....
        /*04e4*/ 	.word	0x00000e70
        /*04e8*/ 	.word	0x000000ff
        /*04ec*/ 	.word	0x000001f0
        /*04f0*/ 	.short	0x0100
        /*04f2*/ 	.byte	0x04
	.zero		1


	//   ....[63]....
        /*04f4*/ 	.word	0x00000e80
        /*04f8*/ 	.word	0x000000ff
        /*04fc*/ 	.word	0x00000210
        /*0500*/ 	.short	0x0100
        /*0502*/ 	.byte	0x04
	.zero		1


	//   ....[64]....
        /*0504*/ 	.word	0x00000e90
        /*0508*/ 	.word	0x000000ff
        /*050c*/ 	.word	0x000001f8
        /*0510*/ 	.short	0x0100
        /*0512*/ 	.byte	0x04
	.zero		1


	//   ....[65]....
        /*0514*/ 	.word	0x00000ea0
        /*0518*/ 	.word	0x000000ff
        /*051c*/ 	.word	0x00000218
        /*0520*/ 	.short	0x0100
        /*0522*/ 	.byte	0x04
	.zero		1


	//   ....[66]....
        /*0524*/ 	.word	0x00000eb0
        /*0528*/ 	.word	0x000000ff
        /*052c*/ 	.word	0x00000200
        /*0530*/ 	.short	0x0100
        /*0532*/ 	.byte	0x04
	.zero		1


	//   ....[67]....
        /*0534*/ 	.word	0x00000ec0
        /*0538*/ 	.word	0x000000ff
        /*053c*/ 	.word	0x00000220
        /*0540*/ 	.short	0x0100
        /*0542*/ 	.byte	0x04
	.zero		1


	//   ....[68]....
        /*0544*/ 	.word	0x00000ed0
        /*0548*/ 	.word	0x000000ff
        /*054c*/ 	.word	0x00000208
        /*0550*/ 	.short	0x0100
        /*0552*/ 	.byte	0x04
	.zero		1


	//   ....[69]....
        /*0554*/ 	.word	0x00000ee0
        /*0558*/ 	.word	0x000000ff
        /*055c*/ 	.word	0x00000228
        /*0560*/ 	.short	0x0100
        /*0562*/ 	.byte	0x04
	.zero		1


	//   ....[70]....
        /*0564*/ 	.word	0x00000fd0
        /*0568*/ 	.word	0x000000ff
        /*056c*/ 	.word	0x00000230
        /*0570*/ 	.short	0x0100
        /*0572*/ 	.byte	0x04
	.zero		1


	//   ....[71]....
        /*0574*/ 	.word	0x00000fe0
        /*0578*/ 	.word	0x000000ff
        /*057c*/ 	.word	0x00000240
        /*0580*/ 	.short	0x0100
        /*0582*/ 	.byte	0x04
	.zero		1


	//   ....[72]....
        /*0584*/ 	.word	0x00000ff0
        /*0588*/ 	.word	0x000000ff
        /*058c*/ 	.word	0x00000238
        /*0590*/ 	.short	0x0100
        /*0592*/ 	.byte	0x04
	.zero		1


	//   ....[73]....
        /*0594*/ 	.word	0x00001000
        /*0598*/ 	.word	0x000000ff
        /*059c*/ 	.word	0x00000248
        /*05a0*/ 	.short	0x0100
        /*05a2*/ 	.byte	0x04
	.zero		1


	//   ....[74]....
        /*05a4*/ 	.word	0x00001100
        /*05a8*/ 	.word	0x000000ff
        /*05ac*/ 	.word	0x00000250
        /*05b0*/ 	.short	0x0100
        /*05b2*/ 	.byte	0x06
	.zero		1


	//   ....[75]....
        /*05b4*/ 	.word	0x00001c80
        /*05b8*/ 	.word	0x00000000
        /*05bc*/ 	.word	0x00000240
        /*05c0*/ 	.short	0x010a
        /*05c2*/ 	.byte	0xff
	.zero		1


	//   ....[76]....
        /*05c4*/ 	.word	0x00001cb0
        /*05c8*/ 	.word	0x00000000
        /*05cc*/ 	.word	0x00000230
        /*05d0*/ 	.short	0x0101
        /*05d2*/ 	.byte	0xff
	.zero		1


	//   ....[77]....
        /*05d4*/ 	.word	0x00001d70
        /*05d8*/ 	.word	0x000000ff
        /*05dc*/ 	.word	0x000000d0
        /*05e0*/ 	.short	0x010a
        /*05e2*/ 	.byte	0x04
	.zero		1


	//   ....[78]....
        /*05e4*/ 	.word	0x00001e30
        /*05e8*/ 	.word	0x000000ff
        /*05ec*/ 	.word	0x000000d0
        /*05f0*/ 	.short	0x010a
        /*05f2*/ 	.byte	0x21
	.zero		1


	//   ....[79]....
        /*05f4*/ 	.word	0x00001fe0
        /*05f8*/ 	.word	0x000000ff
        /*05fc*/ 	.word	0x000000d0
        /*0600*/ 	.short	0x010a
        /*0602*/ 	.byte	0x05
	.zero		1


	//   ....[80]....
        /*0604*/ 	.word	0x000020f0
        /*0608*/ 	.word	0x000000ff
        /*060c*/ 	.word	0x000001c8
        /*0610*/ 	.short	0x0101
        /*0612*/ 	.byte	0x06
	.zero		1


	//   ....[81]....
        /*0614*/ 	.word	0x00002110
        /*0618*/ 	.word	0x000000ff
        /*061c*/ 	.word	0x000000d0
        /*0620*/ 	.short	0x010a
        /*0622*/ 	.byte	0x04
	.zero		1


	//   ....[82]....
        /*0624*/ 	.word	0x00002190
        /*0628*/ 	.word	0x000000ff
        /*062c*/ 	.word	0x000000d0
        /*0630*/ 	.short	0x010a
        /*0632*/ 	.byte	0x11
	.zero		1


	//   ....[83]....
        /*0634*/ 	.word	0x00002320
        /*0638*/ 	.word	0x000000ff
        /*063c*/ 	.word	0x000000d0
        /*0640*/ 	.short	0x010a
        /*0642*/ 	.byte	0x05
	.zero		1


	//   ....[84]....
        /*0644*/ 	.word	0x00002480
        /*0648*/ 	.word	0x00000003
        /*064c*/ 	.word	0x000001d0
        /*0650*/ 	.short	0x010a
        /*0652*/ 	.byte	0xff
	.zero		1


	//   ....[85]....
        /*0654*/ 	.word	0x000025d0
        /*0658*/ 	.word	0x00000000
        /*065c*/ 	.word	0x00000000
        /*0660*/ 	.short	0x0101
        /*0662*/ 	.byte	0xff
	.zero		1


	//   ....[86]....
        /*0664*/ 	.word	0x00002b80
        /*0668*/ 	.word	0x000000ff
        /*066c*/ 	.word	0x00000000
        /*0670*/ 	.short	0x010a
        /*0672*/ 	.byte	0x04
	.zero		1


	//   ....[87]....
        /*0674*/ 	.word	0x00002c10
        /*0678*/ 	.word	0x000000ff
        /*067c*/ 	.word	0x00000000
        /*0680*/ 	.short	0x010a
        /*0682*/ 	.byte	0x05
	.zero		1


	//   ....[88]....
        /*0684*/ 	.word	0x00002ca0
        /*0688*/ 	.word	0x000000ff
        /*068c*/ 	.word	0x00000000
        /*0690*/ 	.short	0x010a
        /*0692*/ 	.byte	0x05
	.zero		1


	//   ....[89]....
        /*0694*/ 	.word	0x00002d30
        /*0698*/ 	.word	0x000000ff
        /*069c*/ 	.word	0x00000000
        /*06a0*/ 	.short	0x010a
        /*06a2*/ 	.byte	0x05
	.zero		1


	//   ....[90]....
        /*06a4*/ 	.word	0x00002dc0
        /*06a8*/ 	.word	0x000000ff
        /*06ac*/ 	.word	0x00000000
        /*06b0*/ 	.short	0x010a
        /*06b2*/ 	.byte	0x05
	.zero		1


	//   ....[91]....
        /*06b4*/ 	.word	0x00002e50
        /*06b8*/ 	.word	0x000000ff
        /*06bc*/ 	.word	0x00000000
        /*06c0*/ 	.short	0x010a
        /*06c2*/ 	.byte	0x05
	.zero		1


	//   ....[92]....
        /*06c4*/ 	.word	0x00002ee0
        /*06c8*/ 	.word	0x000000ff
        /*06cc*/ 	.word	0x00000000
        /*06d0*/ 	.short	0x010a
        /*06d2*/ 	.byte	0x05
	.zero		1


	//   ....[93]....
        /*06d4*/ 	.word	0x00002f70
        /*06d8*/ 	.word	0x000000ff
        /*06dc*/ 	.word	0x00000000
        /*06e0*/ 	.short	0x010a
        /*06e2*/ 	.byte	0x05
	.zero		1


	//   ....[94]....
        /*06e4*/ 	.word	0x00003000
        /*06e8*/ 	.word	0x000000ff
        /*06ec*/ 	.word	0x00000000
        /*06f0*/ 	.short	0x010a
        /*06f2*/ 	.byte	0x05
	.zero		1


	//   ....[95]....
        /*06f4*/ 	.word	0x00003090
        /*06f8*/ 	.word	0x000000ff
        /*06fc*/ 	.word	0x00000000
        /*0700*/ 	.short	0x010a
        /*0702*/ 	.byte	0x05
	.zero		1


	//   ....[96]....
        /*0704*/ 	.word	0x00003120
        /*0708*/ 	.word	0x000000ff
        /*070c*/ 	.word	0x00000000
        /*0710*/ 	.short	0x010a
        /*0712*/ 	.byte	0x05
	.zero		1


	//   ....[97]....
        /*0714*/ 	.word	0x000031b0
        /*0718*/ 	.word	0x000000ff
        /*071c*/ 	.word	0x00000000
        /*0720*/ 	.short	0x010a
        /*0722*/ 	.byte	0x05
	.zero		1


	//   ....[98]....
        /*0724*/ 	.word	0x00003240
        /*0728*/ 	.word	0x000000ff
        /*072c*/ 	.word	0x00000000
        /*0730*/ 	.short	0x010a
        /*0732*/ 	.byte	0x05
	.zero		1


	//   ....[99]....
        /*0734*/ 	.word	0x000032d0
        /*0738*/ 	.word	0x000000ff
        /*073c*/ 	.word	0x00000000
        /*0740*/ 	.short	0x010a
        /*0742*/ 	.byte	0x05
	.zero		1


	//   ....[100]....
        /*0744*/ 	.word	0x00003360
        /*0748*/ 	.word	0x000000ff
        /*074c*/ 	.word	0x00000000
        /*0750*/ 	.short	0x010a
        /*0752*/ 	.byte	0x05
	.zero		1


	//   ....[101]....
        /*0754*/ 	.word	0x000033f0
        /*0758*/ 	.word	0x000000ff
        /*075c*/ 	.word	0x00000000
        /*0760*/ 	.short	0x010a
        /*0762*/ 	.byte	0x05
	.zero		1


	//   ....[102]....
        /*0764*/ 	.word	0x00003480
        /*0768*/ 	.word	0x000000ff
        /*076c*/ 	.word	0x00000000
        /*0770*/ 	.short	0x010a
        /*0772*/ 	.byte	0x05
	.zero		1


	//   ....[103]....
        /*0774*/ 	.word	0x00003510
        /*0778*/ 	.word	0x000000ff
        /*077c*/ 	.word	0x00000000
        /*0780*/ 	.short	0x010a
        /*0782*/ 	.byte	0x05
	.zero		1


	//   ....[104]....
        /*0784*/ 	.word	0x000035a0
        /*0788*/ 	.word	0x000000ff
        /*078c*/ 	.word	0x00000000
        /*0790*/ 	.short	0x010a
        /*0792*/ 	.byte	0x05
	.zero		1


	//   ....[105]....
        /*0794*/ 	.word	0x00003630
        /*0798*/ 	.word	0x000000ff
        /*079c*/ 	.word	0x00000000
        /*07a0*/ 	.short	0x010a
        /*07a2*/ 	.byte	0x05
	.zero		1


	//   ....[106]....
        /*07a4*/ 	.word	0x000036c0
        /*07a8*/ 	.word	0x000000ff
        /*07ac*/ 	.word	0x00000000
        /*07b0*/ 	.short	0x010a
        /*07b2*/ 	.byte	0x05
	.zero		1


	//   ....[107]....
        /*07b4*/ 	.word	0x00003750
        /*07b8*/ 	.word	0x000000ff
        /*07bc*/ 	.word	0x00000000
        /*07c0*/ 	.short	0x010a
        /*07c2*/ 	.byte	0x05
	.zero		1


	//   ....[108]....
        /*07c4*/ 	.word	0x000037e0
        /*07c8*/ 	.word	0x000000ff
        /*07cc*/ 	.word	0x00000000
        /*07d0*/ 	.short	0x010a
        /*07d2*/ 	.byte	0x05
	.zero		1


	//   ....[109]....
        /*07d4*/ 	.word	0x00003870
        /*07d8*/ 	.word	0x000000ff
        /*07dc*/ 	.word	0x00000000
        /*07e0*/ 	.short	0x010a
        /*07e2*/ 	.byte	0x05
	.zero		1


	//   ....[110]....
        /*07e4*/ 	.word	0x00003900
        /*07e8*/ 	.word	0x000000ff
        /*07ec*/ 	.word	0x00000000
        /*07f0*/ 	.short	0x010a
        /*07f2*/ 	.byte	0x05
	.zero		1


	//   ....[111]....
        /*07f4*/ 	.word	0x000039a0
        /*07f8*/ 	.word	0x00000000
        /*07fc*/ 	.word	0x00000000
        /*0800*/ 	.short	0x010a
        /*0802*/ 	.byte	0xff
	.zero		1


	//   ....[112]....
        /*0804*/ 	.word	0x00003ac0
        /*0808*/ 	.word	0x00000002
        /*080c*/ 	.word	0x00000230
        /*0810*/ 	.short	0x010a
        /*0812*/ 	.byte	0xff
	.zero		1


	//   ....[113]....
        /*0814*/ 	.word	0x00003b30
        /*0818*/ 	.word	0x00000002
        /*081c*/ 	.word	0x00000000
        /*0820*/ 	.short	0x0101
        /*0822*/ 	.byte	0xff
	.zero		1


	//   ....[114]....
        /*0824*/ 	.word	0x00003b50
        /*0828*/ 	.word	0x000000ff
        /*082c*/ 	.word	0x000001e0
        /*0830*/ 	.short	0x010a
        /*0832*/ 	.byte	0x04
	.zero		1


	//   ....[115]....
        /*0834*/ 	.word	0x00003c70
        /*0838*/ 	.word	0x00000002
        /*083c*/ 	.word	0x000001d0
        /*0840*/ 	.short	0x010a
        /*0842*/ 	.byte	0xff
	.zero		1


	//   ....[116]....
        /*0844*/ 	.word	0x00003d70
        /*0848*/ 	.word	0x00000002
        /*084c*/ 	.word	0x00000000
        /*0850*/ 	.short	0x0101
        /*0852*/ 	.byte	0xff
	.zero		1


	//   ....[117]....
        /*0854*/ 	.word	0x00003e00
        /*0858*/ 	.word	0x000000ff
        /*085c*/ 	.word	0x000001e0
        /*0860*/ 	.short	0x0106
        /*0862*/ 	.byte	0x04
	.zero		1


	//   ....[118]....
        /*0864*/ 	.word	0x00003e20
        /*0868*/ 	.word	0x000000ff
        /*086c*/ 	.word	0x000001e0
        /*0870*/ 	.short	0x010a
        /*0872*/ 	.byte	0x04
	.zero		1


	//   ....[119]....
        /*0874*/ 	.word	0x00003eb0
        /*0878*/ 	.word	0x000000ff
        /*087c*/ 	.word	0x000001e0
        /*0880*/ 	.short	0x0106
        /*0882*/ 	.byte	0x07
	.zero		1


	//   ....[120]....
        /*0884*/ 	.word	0x00003ef0
        /*0888*/ 	.word	0x00000000
        /*088c*/ 	.word	0x000001e0
        /*0890*/ 	.short	0x010a
        /*0892*/ 	.byte	0xff
	.zero		1


	//   ....[121]....
        /*0894*/ 	.word	0x00004130
        /*0898*/ 	.word	0x000000ff
        /*089c*/ 	.word	0x00000008
        /*08a0*/ 	.short	0x010a
        /*08a2*/ 	.byte	0x05
	.zero		1


	//   ....[122]....
        /*08a4*/ 	.word	0x00004150
        /*08a8*/ 	.word	0x000000ff
        /*08ac*/ 	.word	0x00000008
        /*08b0*/ 	.short	0x010a
        /*08b2*/ 	.byte	0x05
	.zero		1


	//   ....[123]....
        /*08b4*/ 	.word	0x000042e0
        /*08b8*/ 	.word	0x000000ff
        /*08bc*/ 	.word	0x00000008
        /*08c0*/ 	.short	0x010a
        /*08c2*/ 	.byte	0x05
	.zero		1


	//   ....[124]....
        /*08c4*/ 	.word	0x00004300
        /*08c8*/ 	.word	0x000000ff
        /*08cc*/ 	.word	0x00000008
        /*08d0*/ 	.short	0x010a
        /*08d2*/ 	.byte	0x05
	.zero		1


	//   ....[125]....
        /*08d4*/ 	.word	0x000043c0
        /*08d8*/ 	.word	0x000000ff
        /*08dc*/ 	.word	0x00000000
        /*08e0*/ 	.short	0x0101
        /*08e2*/ 	.byte	0x04
	.zero		1


	//   ....[126]....
        /*08e4*/ 	.word	0x000046c0
        /*08e8*/ 	.word	0x00000000
        /*08ec*/ 	.word	0x000001d0
        /*08f0*/ 	.short	0x010a
        /*08f2*/ 	.byte	0xff
	.zero		1


	//   ....[127]....
        /*08f4*/ 	.word	0x00004780
        /*08f8*/ 	.word	0x00000000
        /*08fc*/ 	.word	0x00000000
        /*0900*/ 	.short	0x0101
        /*0902*/ 	.byte	0xff
	.zero		1


	//   ....[128]....
        /*0904*/ 	.word	0x00004840
        /*0908*/ 	.word	0x000000ff
        /*090c*/ 	.word	0x00000000
        /*0910*/ 	.short	0x010a
        /*0912*/ 	.byte	0x04
	.zero		1


	//   ....[129]....
        /*0914*/ 	.word	0x00004850
        /*0918*/ 	.word	0x000000ff
        /*091c*/ 	.word	0x00000210
        /*0920*/ 	.short	0x010a
        /*0922*/ 	.byte	0x17
	.zero		1


	//   ....[130]....
        /*0924*/ 	.word	0x00004900
        /*0928*/ 	.word	0x000000ff
        /*092c*/ 	.word	0x00000000
        /*0930*/ 	.short	0x010a
        /*0932*/ 	.byte	0x05
	.zero		1


	//   ....[131]....
        /*0934*/ 	.word	0x00004a40
        /*0938*/ 	.word	0x000000ff
        /*093c*/ 	.word	0x00000000
        /*0940*/ 	.short	0x010a
        /*0942*/ 	.byte	0x04
	.zero		1


	//   ....[132]....
        /*0944*/ 	.word	0x00004c90
        /*0948*/ 	.word	0x000000ff
        /*094c*/ 	.word	0x00000000
        /*0950*/ 	.short	0x010a
        /*0952*/ 	.byte	0x04
	.zero		1


	//   ....[133]....
        /*0954*/ 	.word	0x00004d20
        /*0958*/ 	.word	0x000000ff
        /*095c*/ 	.word	0x00000000
        /*0960*/ 	.short	0x010a
        /*0962*/ 	.byte	0x05
	.zero		1


	//   ....[134]....
        /*0964*/ 	.word	0x00004db0
        /*0968*/ 	.word	0x000000ff
        /*096c*/ 	.word	0x00000000
        /*0970*/ 	.short	0x010a
        /*0972*/ 	.byte	0x05
	.zero		1


	//   ....[135]....
        /*0974*/ 	.word	0x00004e50
        /*0978*/ 	.word	0x00000000
        /*097c*/ 	.word	0x00000000
        /*0980*/ 	.short	0x010a
        /*0982*/ 	.byte	0xff
	.zero		1


	//   ....[136]....
        /*0984*/ 	.word	0x00004e90
        /*0988*/ 	.word	0x00000000
        /*098c*/ 	.word	0x00000000
        /*0990*/ 	.short	0x010a
        /*0992*/ 	.byte	0xff
	.zero		1


	//   ....[137]....
        /*0994*/ 	.word	0x00004f00
        /*0998*/ 	.word	0x000000ff
        /*099c*/ 	.word	0x00000000
        /*09a0*/ 	.short	0x0101
        /*09a2*/ 	.byte	0x04
	.zero		1


	//   ....[138]....
        /*09a4*/ 	.word	0x00004f40
        /*09a8*/ 	.word	0x000000ff
        /*09ac*/ 	.word	0x00000250
        /*09b0*/ 	.short	0x010a
        /*09b2*/ 	.byte	0x11
	.zero		1


	//   ....[139]....
        /*09b4*/ 	.word	0x00004f90
        /*09b8*/ 	.word	0x000000ff
        /*09bc*/ 	.word	0x00000000
        /*09c0*/ 	.short	0x0101
        /*09c2*/ 	.byte	0x04
	.zero		1


	//   ....[140]....
        /*09c4*/ 	.word	0x00005450
        /*09c8*/ 	.word	0x00000008
        /*09cc*/ 	.word	0x000001d0
        /*09d0*/ 	.short	0x010a
        /*09d2*/ 	.byte	0xff
	.zero		1


	//   ....[141]....
        /*09d4*/ 	.word	0x000055c0
        /*09d8*/ 	.word	0x00000000
        /*09dc*/ 	.word	0x00000000
        /*09e0*/ 	.short	0x0101
        /*09e2*/ 	.byte	0xff
	.zero		1


	//   ....[142]....
        /*09e4*/ 	.word	0x00005aa0
        /*09e8*/ 	.word	0x000000ff
        /*09ec*/ 	.word	0x000001c8
        /*09f0*/ 	.short	0x010a
        /*09f2*/ 	.byte	0x15
	.zero		1


	//   ....[143]....
        /*09f4*/ 	.word	0x00005c30
        /*09f8*/ 	.word	0x000000ff
        /*09fc*/ 	.word	0x000001b0
        /*0a00*/ 	.short	0x010a
        /*0a02*/ 	.byte	0x15
	.zero		1


	//   ....[144]....
        /*0a04*/ 	.word	0x00005e10
        /*0a08*/ 	.word	0x000000ff
        /*0a0c*/ 	.word	0x000001a0
        /*0a10*/ 	.short	0x010b
        /*0a12*/ 	.byte	0x15
	.zero		1


	//   ....[145]....
        /*0a14*/ 	.word	0x00005e30
        /*0a18*/ 	.word	0x000000ff
        /*0a1c*/ 	.word	0x00000000
        /*0a20*/ 	.short	0x0101
        /*0a22*/ 	.byte	0x04
	.zero		1


	//   ....[146]....
        /*0a24*/ 	.word	0x00005e40
        /*0a28*/ 	.word	0x000000ff
        /*0a2c*/ 	.word	0x000001b8
        /*0a30*/ 	.short	0x010a
        /*0a32*/ 	.byte	0x15
	.zero		1


	//   ....[147]....
        /*0a34*/ 	.word	0x00006090
        /*0a38*/ 	.word	0x000000ff
        /*0a3c*/ 	.word	0x000001a8
        /*0a40*/ 	.short	0x010b
        /*0a42*/ 	.byte	0x15
	.zero		1


	//   ....[148]....
        /*0a44*/ 	.word	0x000060a0
        /*0a48*/ 	.word	0x000000ff
        /*0a4c*/ 	.word	0x00000000
        /*0a50*/ 	.short	0x0101
        /*0a52*/ 	.byte	0x25
	.zero		1


	//   ....[149]....
        /*0a54*/ 	.word	0x000060d0
        /*0a58*/ 	.word	0x000000ff
        /*0a5c*/ 	.word	0x000001b0
        /*0a60*/ 	.short	0x010a
        /*0a62*/ 	.byte	0x15
	.zero		1


	//   ....[150]....
        /*0a64*/ 	.word	0x00006110
        /*0a68*/ 	.word	0x00000000
        /*0a6c*/ 	.word	0x000001b8
        /*0a70*/ 	.short	0x010a
        /*0a72*/ 	.byte	0xff
	.zero		1


	//   ....[151]....
        /*0a74*/ 	.word	0x00006410
        /*0a78*/ 	.word	0x00000003
        /*0a7c*/ 	.word	0x000001d0
        /*0a80*/ 	.short	0x010a
        /*0a82*/ 	.byte	0xff
	.zero		1


	//   ....[152]....
        /*0a84*/ 	.word	0x00006590
        /*0a88*/ 	.word	0x00000000
        /*0a8c*/ 	.word	0x00000000
        /*0a90*/ 	.short	0x0101
        /*0a92*/ 	.byte	0xff
	.zero		1


	//   ....[153]....
        /*0a94*/ 	.word	0x00007080
        /*0a98*/ 	.word	0x00000004
        /*0a9c*/ 	.word	0x000001a0
        /*0aa0*/ 	.short	0x010a
        /*0aa2*/ 	.byte	0xff
	.zero		1


	//   ....[154]....
        /*0aa4*/ 	.word	0x00007090
        /*0aa8*/ 	.word	0x00000050
        /*0aac*/ 	.word	0x000001f0
        /*0ab0*/ 	.short	0x010a
        /*0ab2*/ 	.byte	0xff
	.zero		1


	//   ....[155]....
        /*0ab4*/ 	.word	0x00007200
        /*0ab8*/ 	.word	0x00000004
        /*0abc*/ 	.word	0x000001a0
        /*0ac0*/ 	.short	0x010a
        /*0ac2*/ 	.byte	0xff
	.zero		1


	//   ....[156]....
        /*0ac4*/ 	.word	0x00007320
        /*0ac8*/ 	.word	0x00000000
        /*0acc*/ 	.word	0x00000000
        /*0ad0*/ 	.short	0x0101
        /*0ad2*/ 	.byte	0xff
	.zero		1


	//   ....[157]....
        /*0ad4*/ 	.word	0x000073a0
        /*0ad8*/ 	.word	0x00000050
        /*0adc*/ 	.word	0x000001f0
        /*0ae0*/ 	.short	0x010a
        /*0ae2*/ 	.byte	0xff
	.zero		1


	//   ....[158]....
        /*0ae4*/ 	.word	0x00007f70
        /*0ae8*/ 	.word	0x00000003
        /*0aec*/ 	.word	0x000001a0
        /*0af0*/ 	.short	0x010a
        /*0af2*/ 	.byte	0xff
	.zero		1


	//   ....[159]....
        /*0af4*/ 	.word	0x00008020
        /*0af8*/ 	.word	0x00000003
        /*0afc*/ 	.word	0x000001a0
        /*0b00*/ 	.short	0x010a
        /*0b02*/ 	.byte	0xff
	.zero		1


	//   ....[160]....
        /*0b04*/ 	.word	0x00008140
        /*0b08*/ 	.word	0x00000000
        /*0b0c*/ 	.word	0x00000000
        /*0b10*/ 	.short	0x0101
        /*0b12*/ 	.byte	0xff
	.zero		1


	//   ....[161]....
        /*0b14*/ 	.word	0x00008400
        /*0b18*/ 	.word	0x00000050
        /*0b1c*/ 	.word	0x00000000
        /*0b20*/ 	.short	0x0101
        /*0b22*/ 	.byte	0xff
	.zero		1


	//   ....[162]....
        /*0b24*/ 	.word	0x00008e80
        /*0b28*/ 	.word	0x00000000
        /*0b2c*/ 	.word	0x00000240
        /*0b30*/ 	.short	0x010a
        /*0b32*/ 	.byte	0xff
	.zero		1


	//   ....[163]....
        /*0b34*/ 	.word	0x00008ee0
        /*0b38*/ 	.word	0x00000000
        /*0b3c*/ 	.word	0x000000d0
        /*0b40*/ 	.short	0x010a
        /*0b42*/ 	.byte	0xff
	.zero		1


	//   ....[164]....
        /*0b44*/ 	.word	0x00008f40
        /*0b48*/ 	.word	0x00000000
        /*0b4c*/ 	.word	0x000000d0
        /*0b50*/ 	.short	0x010a
        /*0b52*/ 	.byte	0xff
	.zero		1


	//   ....[165]....
        /*0b54*/ 	.word	0x00008f90
        /*0b58*/ 	.word	0x00000003
        /*0b5c*/ 	.word	0x000001d0
        /*0b60*/ 	.short	0x010a
        /*0b62*/ 	.byte	0xff
	.zero		1


	//   ....[166]....
        /*0b64*/ 	.word	0x00008ff0
        /*0b68*/ 	.word	0x00000000
        /*0b6c*/ 	.word	0x00000000
        /*0b70*/ 	.short	0x010a
        /*0b72*/ 	.byte	0xff
	.zero		1


	//   ....[167]....
        /*0b74*/ 	.word	0x00009050
        /*0b78*/ 	.word	0x00000000
        /*0b7c*/ 	.word	0x00000000
        /*0b80*/ 	.short	0x010a
        /*0b82*/ 	.byte	0xff
	.zero		1


	//   ....[168]....
        /*0b84*/ 	.word	0x000090b0
        /*0b88*/ 	.word	0x00000000
        /*0b8c*/ 	.word	0x00000000
        /*0b90*/ 	.short	0x010a
        /*0b92*/ 	.byte	0xff
	.zero		1


	//   ....[169]....
        /*0b94*/ 	.word	0x00009110
        /*0b98*/ 	.word	0x00000000
        /*0b9c*/ 	.word	0x00000000
        /*0ba0*/ 	.short	0x010a
        /*0ba2*/ 	.byte	0xff
	.zero		1


	//   ....[170]....
        /*0ba4*/ 	.word	0x00009170
        /*0ba8*/ 	.word	0x00000000
        /*0bac*/ 	.word	0x00000000
        /*0bb0*/ 	.short	0x010a
        /*0bb2*/ 	.byte	0xff
	.zero		1


	//   ....[171]....
        /*0bb4*/ 	.word	0x000091d0
        /*0bb8*/ 	.word	0x00000000
        /*0bbc*/ 	.word	0x00000000
        /*0bc0*/ 	.short	0x010a
        /*0bc2*/ 	.byte	0xff
	.zero		1


	//   ....[172]....
        /*0bc4*/ 	.word	0x00009230
        /*0bc8*/ 	.word	0x00000000
        /*0bcc*/ 	.word	0x00000000
        /*0bd0*/ 	.short	0x010a
        /*0bd2*/ 	.byte	0xff
	.zero		1


	//   ....[173]....
        /*0bd4*/ 	.word	0x00009290
        /*0bd8*/ 	.word	0x00000000
        /*0bdc*/ 	.word	0x00000000
        /*0be0*/ 	.short	0x010a
        /*0be2*/ 	.byte	0xff
	.zero		1


	//   ....[174]....
        /*0be4*/ 	.word	0x000092f0
        /*0be8*/ 	.word	0x00000000
        /*0bec*/ 	.word	0x00000000
        /*0bf0*/ 	.short	0x010a
        /*0bf2*/ 	.byte	0xff
	.zero		1


	//   ....[175]....
        /*0bf4*/ 	.word	0x00009350
        /*0bf8*/ 	.word	0x00000000
        /*0bfc*/ 	.word	0x00000000
        /*0c00*/ 	.short	0x010a
        /*0c02*/ 	.byte	0xff
	.zero		1


	//   ....[176]....
        /*0c04*/ 	.word	0x000093b0
        /*0c08*/ 	.word	0x00000000
        /*0c0c*/ 	.word	0x00000000
        /*0c10*/ 	.short	0x010a
        /*0c12*/ 	.byte	0xff
	.zero		1


	//   ....[177]....
        /*0c14*/ 	.word	0x00009410
        /*0c18*/ 	.word	0x00000000
        /*0c1c*/ 	.word	0x00000000
        /*0c20*/ 	.short	0x010a
        /*0c22*/ 	.byte	0xff
	.zero		1


	//   ....[178]....
        /*0c24*/ 	.word	0x00009470
        /*0c28*/ 	.word	0x00000000
        /*0c2c*/ 	.word	0x00000000
        /*0c30*/ 	.short	0x010a
        /*0c32*/ 	.byte	0xff
	.zero		1


	//   ....[179]....
        /*0c34*/ 	.word	0x000094d0
        /*0c38*/ 	.word	0x00000000
        /*0c3c*/ 	.word	0x00000000
        /*0c40*/ 	.short	0x010a
        /*0c42*/ 	.byte	0xff
	.zero		1


	//   ....[180]....
        /*0c44*/ 	.word	0x00009530
        /*0c48*/ 	.word	0x00000000
        /*0c4c*/ 	.word	0x00000000
        /*0c50*/ 	.short	0x010a
        /*0c52*/ 	.byte	0xff
	.zero		1


	//   ....[181]....
        /*0c54*/ 	.word	0x00009590
        /*0c58*/ 	.word	0x00000000
        /*0c5c*/ 	.word	0x00000000
        /*0c60*/ 	.short	0x010a
        /*0c62*/ 	.byte	0xff
	.zero		1


	//   ....[182]....
        /*0c64*/ 	.word	0x000095f0
        /*0c68*/ 	.word	0x00000000
        /*0c6c*/ 	.word	0x00000000
        /*0c70*/ 	.short	0x010a
        /*0c72*/ 	.byte	0xff
	.zero		1


	//   ....[183]....
        /*0c74*/ 	.word	0x00009650
        /*0c78*/ 	.word	0x00000000
        /*0c7c*/ 	.word	0x00000000
        /*0c80*/ 	.short	0x010a
        /*0c82*/ 	.byte	0xff
	.zero		1


	//   ....[184]....
        /*0c84*/ 	.word	0x000096b0
        /*0c88*/ 	.word	0x00000000
        /*0c8c*/ 	.word	0x00000000
        /*0c90*/ 	.short	0x010a
        /*0c92*/ 	.byte	0xff
	.zero		1


	//   ....[185]....
        /*0c94*/ 	.word	0x00009710
        /*0c98*/ 	.word	0x00000000
        /*0c9c*/ 	.word	0x00000000
        /*0ca0*/ 	.short	0x010a
        /*0ca2*/ 	.byte	0xff
	.zero		1


	//   ....[186]....
        /*0ca4*/ 	.word	0x00009770
        /*0ca8*/ 	.word	0x00000000
        /*0cac*/ 	.word	0x00000000
        /*0cb0*/ 	.short	0x010a
        /*0cb2*/ 	.byte	0xff
	.zero		1


	//   ....[187]....
        /*0cb4*/ 	.word	0x000097d0
        /*0cb8*/ 	.word	0x00000000
        /*0cbc*/ 	.word	0x00000000
        /*0cc0*/ 	.short	0x010a
        /*0cc2*/ 	.byte	0xff
	.zero		1


	//   ....[188]....
        /*0cc4*/ 	.word	0x00009830
        /*0cc8*/ 	.word	0x00000000
        /*0ccc*/ 	.word	0x00000000
        /*0cd0*/ 	.short	0x010a
        /*0cd2*/ 	.byte	0xff
	.zero		1


	//   ....[189]....
        /*0cd4*/ 	.word	0x00009890
        /*0cd8*/ 	.word	0x00000000
        /*0cdc*/ 	.word	0x00000000
        /*0ce0*/ 	.short	0x010a
        /*0ce2*/ 	.byte	0xff
	.zero		1


	//   ....[190]....
        /*0ce4*/ 	.word	0x000098f0
        /*0ce8*/ 	.word	0x00000000
        /*0cec*/ 	.word	0x00000000
        /*0cf0*/ 	.short	0x010a
        /*0cf2*/ 	.byte	0xff
	.zero		1


	//   ....[191]....
        /*0cf4*/ 	.word	0x00009940
        /*0cf8*/ 	.word	0x00000002
        /*0cfc*/ 	.word	0x00000230
        /*0d00*/ 	.short	0x010a
        /*0d02*/ 	.byte	0xff
	.zero		1


	//   ....[192]....
        /*0d04*/ 	.word	0x000099a0
        /*0d08*/ 	.word	0x00000002
        /*0d0c*/ 	.word	0x000001e0
        /*0d10*/ 	.short	0x010a
        /*0d12*/ 	.byte	0xff
	.zero		1


	//   ....[193]....
        /*0d14*/ 	.word	0x000099f0
        /*0d18*/ 	.word	0x00000002
        /*0d1c*/ 	.word	0x000001d0
        /*0d20*/ 	.short	0x010a
        /*0d22*/ 	.byte	0xff
	.zero		1


	//   ....[194]....
        /*0d24*/ 	.word	0x00009a50
        /*0d28*/ 	.word	0x00000000
        /*0d2c*/ 	.word	0x000001e0
        /*0d30*/ 	.short	0x010a
        /*0d32*/ 	.byte	0xff
	.zero		1


	//   ....[195]....
        /*0d34*/ 	.word	0x00009ab0
        /*0d38*/ 	.word	0x00000005
        /*0d3c*/ 	.word	0x00000008
        /*0d40*/ 	.short	0x010a
        /*0d42*/ 	.byte	0xff
	.zero		1


	//   ....[196]....
        /*0d44*/ 	.word	0x00009b90
        /*0d48*/ 	.word	0x00000000
        /*0d4c*/ 	.word	0x00000008
        /*0d50*/ 	.short	0x010a
        /*0d52*/ 	.byte	0xff
	.zero		1


	//   ....[197]....
        /*0d54*/ 	.word	0x00009be0
        /*0d58*/ 	.word	0x00000000
        /*0d5c*/ 	.word	0x000001d0
        /*0d60*/ 	.short	0x010a
        /*0d62*/ 	.byte	0xff
	.zero		1


	//   ....[198]....
        /*0d64*/ 	.word	0x00009c40
        /*0d68*/ 	.word	0x00000000
        /*0d6c*/ 	.word	0x00000210
        /*0d70*/ 	.short	0x010a
        /*0d72*/ 	.byte	0xff
	.zero		1


	//   ....[199]....
        /*0d74*/ 	.word	0x00009ca0
        /*0d78*/ 	.word	0x00000000
        /*0d7c*/ 	.word	0x00000000
        /*0d80*/ 	.short	0x010a
        /*0d82*/ 	.byte	0xff
	.zero		1


	//   ....[200]....
        /*0d84*/ 	.word	0x00009d00
        /*0d88*/ 	.word	0x00000000
        /*0d8c*/ 	.word	0x00000000
        /*0d90*/ 	.short	0x010a
        /*0d92*/ 	.byte	0xff
	.zero		1


	//   ....[201]....
        /*0d94*/ 	.word	0x00009d60
        /*0d98*/ 	.word	0x00000000
        /*0d9c*/ 	.word	0x00000000
        /*0da0*/ 	.short	0x010a
        /*0da2*/ 	.byte	0xff
	.zero		1


	//   ....[202]....
        /*0da4*/ 	.word	0x00009dc0
        /*0da8*/ 	.word	0x00000000
        /*0dac*/ 	.word	0x00000000
        /*0db0*/ 	.short	0x010a
        /*0db2*/ 	.byte	0xff
	.zero		1


	//   ....[203]....
        /*0db4*/ 	.word	0x00009e20
        /*0db8*/ 	.word	0x00000000
        /*0dbc*/ 	.word	0x00000250
        /*0dc0*/ 	.short	0x010a
        /*0dc2*/ 	.byte	0xff
	.zero		1


	//   ....[204]....
        /*0dc4*/ 	.word	0x00009e70
        /*0dc8*/ 	.word	0x00000008
        /*0dcc*/ 	.word	0x000001d0
        /*0dd0*/ 	.short	0x010a
        /*0dd2*/ 	.byte	0xff
	.zero		1


	//   ....[205]....
        /*0dd4*/ 	.word	0x00009ed0
        /*0dd8*/ 	.word	0x00000000
        /*0ddc*/ 	.word	0x000001c8
        /*0de0*/ 	.short	0x010a
        /*0de2*/ 	.byte	0xff
	.zero		1


	//   ....[206]....
        /*0de4*/ 	.word	0x00009f30
        /*0de8*/ 	.word	0x00000000
        /*0dec*/ 	.word	0x000001b0
        /*0df0*/ 	.short	0x010a
        /*0df2*/ 	.byte	0xff
	.zero		1


	//   ....[207]....
        /*0df4*/ 	.word	0x00009f90
        /*0df8*/ 	.word	0x00000000
        /*0dfc*/ 	.word	0x000001b8
        /*0e00*/ 	.short	0x010a
        /*0e02*/ 	.byte	0xff
	.zero		1


	//   ....[208]....
        /*0e04*/ 	.word	0x00009ff0
        /*0e08*/ 	.word	0x00000000
        /*0e0c*/ 	.word	0x000001b0
        /*0e10*/ 	.short	0x010a
        /*0e12*/ 	.byte	0xff
	.zero		1


	//   ....[209]....
        /*0e14*/ 	.word	0x0000a040
        /*0e18*/ 	.word	0x00000003
        /*0e1c*/ 	.word	0x000001d0
        /*0e20*/ 	.short	0x010a
        /*0e22*/ 	.byte	0xff
	.zero		1


	//   ....[210]....
        /*0e24*/ 	.word	0x0000a090
        /*0e28*/ 	.word	0x00000004
        /*0e2c*/ 	.word	0x000001a0
        /*0e30*/ 	.short	0x010a
        /*0e32*/ 	.byte	0xff
	.zero		1


	//   ....[211]....
        /*0e34*/ 	.word	0x0000a0e0
        /*0e38*/ 	.word	0x00000050
        /*0e3c*/ 	.word	0x000001f0
        /*0e40*/ 	.short	0x010a
        /*0e42*/ 	.byte	0xff
	.zero		1


	//   ....[212]....
        /*0e44*/ 	.word	0x0000a130
        /*0e48*/ 	.word	0x00000003
        /*0e4c*/ 	.word	0x000001a0
        /*0e50*/ 	.short	0x010a
        /*0e52*/ 	.byte	0xff
	.zero		1


	//----- nvinfo : EIATTR_NUM_MBARRIERS
	.align		4
.L_47:
        /*0e54*/ 	.byte	0x03, 0x38
        /*0e56*/ 	.short	0x004b


	//----- nvinfo : EIATTR_EXIT_INSTR_OFFSETS
	.align		4
        /*0e58*/ 	.byte	0x04, 0x1c
        /*0e5a*/ 	.short	(.L_49 - .L_48)


	//   ....[0]....
.L_48:
        /*0e5c*/ 	.word	0x000039d0


	//   ....[1]....
        /*0e60*/ 	.word	0x00003ec0


	//   ....[2]....
        /*0e64*/ 	.word	0x00003f20


	//   ....[3]....
        /*0e68*/ 	.word	0x000051c0


	//   ....[4]....
        /*0e6c*/ 	.word	0x00006140


	//   ....[5]....
        /*0e70*/ 	.word	0x00006180


	//   ....[6]....
        /*0e74*/ 	.word	0x00008e70


	//----- nvinfo : EIATTR_MAX_THREADS
	.align		4
.L_49:
        /*0e78*/ 	.byte	0x04, 0x05
        /*0e7a*/ 	.short	(.L_51 - .L_50)
.L_50:
        /*0e7c*/ 	.word	0x00000100
        /*0e80*/ 	.word	0x00000001
        /*0e84*/ 	.word	0x00000001


	//----- nvinfo : EIATTR_CRS_STACK_SIZE
	.align		4
.L_51:
        /*0e88*/ 	.byte	0x04, 0x1e
        /*0e8a*/ 	.short	(.L_53 - .L_52)
.L_52:
        /*0e8c*/ 	.word	0x00000000


	//----- nvinfo : EIATTR_CBANK_PARAM_SIZE
	.align		4
.L_53:
        /*0e90*/ 	.byte	0x03, 0x19
        /*0e92*/ 	.short	0x0800


	//----- nvinfo : EIATTR_PARAM_CBANK
	.align		4
        /*0e94*/ 	.byte	0x04, 0x0a
        /*0e96*/ 	.short	(.L_55 - .L_54)
	.align		4
.L_54:
        /*0e98*/ 	.word	index@(.nv.constant0._ZN7cutlass13device_kernelINS_4gemm6kernel13GemmUniversalIN4cute5tupleIJiiiiEEENS1_10collective13CollectiveMmaINS1_35MainloopSm100TmaUmmaWarpSpecializedILi26ELi2ELi4ENS5_IJNS4_1CILi4EEENSA_ILi1EEESC_EEEEENS5_IJNSA_ILi128EEESF_NSA_ILi64EEEEEEaNS5_IJlSC_lEEEaSI_NS4_8TiledMMAINS4_8MMA_AtomIJNS4_21SM100_MMA_S8_2x1SM_SSIaaiLi128ELi128ELNS4_4UMMA5MajorE0ELSN_0ELNSM_8SaturateE0EEEEEENS4_6LayoutINS5_IJSC_SC_SC_EEENS5_IJNSA_ILi0EEEST_ST_EEEEENS5_IJNS4_10UnderscoreESW_SW_EEEEENS4_18SM100_TMA_2SM_LOADENS4_14ComposedLayoutINS4_7SwizzleILi2ELi4ELi3EEENS4_18smem_ptr_flag_bitsILi8EEENSR_INS5_IJNSA_ILi8EEESG_EEENS5_IJSG_SC_EEEEEEEvNS4_8identityENS4_28SM100_TMA_2SM_LOAD_MULTICASTES19_vS1A_EENS_8epilogue10collective18CollectiveEpilogueINS1D_23Sm100TmaWarpSpecializedILi2ELi2ELi32ELb0ELb0EEEJNS5_IJSG_SF_SG_EEENS5_IJNSR_ISG_SC_EENSR_INS5_IJNSA_ILi32EEENSA_ILi2EEEEEENS5_IJSC_SG_EEEEEEEEaSI_aSI_NS1D_6fusion15FusionCallbacksIS1H_NS1Q_17LinearCombinationIaiaiLNS_15FloatRoundStyleE2EEES1I_S1P_JEEENS4_5SM1004TMEM4LOAD26SM100_TMEM_LOAD_32dp32b32xENS4_13SM90_TMA_LOADENS10_INS11_ILi1ELi4ELi3EEES14_NSR_INS5_IJS15_S1K_EEENS5_IJS1K_SC_EEEEEEENS4_39AutoVectorizingCopyWithAssumedAlignmentILi128EEENS4_14SM90_TMA_STOREES25_S27_S27_EEEvvEEEEvNT_6ParamsE)
        /*0e9c*/ 	.short	0x0380
        /*0e9e*/ 	.short	0x0800


	//----- nvinfo : EIATTR_SW_WAR
	.align		4
.L_55:
        /*0ea0*/ 	.byte	0x04, 0x36
        /*0ea2*/ 	.short	(.L_57 - .L_56)
.L_56:
        /*0ea4*/ 	.word	0x00000008
.L_57:


//--------------------- .nv.callgraph             --------------------------
	.section	.nv.callgraph,"",@"SHT_CUDA_CALLGRAPH"
	.align	4
	.sectionentsize	8
	.align		4
        /*0000*/ 	.word	0x00000000
	.align		4
        /*0004*/ 	.word	0xffffffff
	.align		4
        /*0008*/ 	.word	index@(_ZN7cutlass13device_kernelINS_4gemm6kernel13GemmUniversalIN4cute5tupleIJiiiiEEENS1_10collective13CollectiveMmaINS1_35MainloopSm100TmaUmmaWarpSpecializedILi26ELi2ELi4ENS5_IJNS4_1CILi4EEENSA_ILi1EEESC_EEEEENS5_IJNSA_ILi128EEESF_NSA_ILi64EEEEEEaNS5_IJlSC_lEEEaSI_NS4_8TiledMMAINS4_8MMA_AtomIJNS4_21SM100_MMA_S8_2x1SM_SSIaaiLi128ELi128ELNS4_4UMMA5MajorE0ELSN_0ELNSM_8SaturateE0EEEEEENS4_6LayoutINS5_IJSC_SC_SC_EEENS5_IJNSA_ILi0EEEST_ST_EEEEENS5_IJNS4_10UnderscoreESW_SW_EEEEENS4_18SM100_TMA_2SM_LOADENS4_14ComposedLayoutINS4_7SwizzleILi2ELi4ELi3EEENS4_18smem_ptr_flag_bitsILi8EEENSR_INS5_IJNSA_ILi8EEESG_EEENS5_IJSG_SC_EEEEEEEvNS4_8identityENS4_28SM100_TMA_2SM_LOAD_MULTICASTES19_vS1A_EENS_8epilogue10collective18CollectiveEpilogueINS1D_23Sm100TmaWarpSpecializedILi2ELi2ELi32ELb0ELb0EEEJNS5_IJSG_SF_SG_EEENS5_IJNSR_ISG_SC_EENSR_INS5_IJNSA_ILi32EEENSA_ILi2EEEEEENS5_IJSC_SG_EEEEEEEEaSI_aSI_NS1D_6fusion15FusionCallbacksIS1H_NS1Q_17LinearCombinationIaiaiLNS_15FloatRoundStyleE2EEES1I_S1P_JEEENS4_5SM1004TMEM4LOAD26SM100_TMEM_LOAD_32dp32b32xENS4_13SM90_TMA_LOADENS10_INS11_ILi1ELi4ELi3EEES14_NSR_INS5_IJS15_S1K_EEENS5_IJS1K_SC_EEEEEEENS4_39AutoVectorizingCopyWithAssumedAlignmentILi128EEENS4_14SM90_TMA_STOREES25_S27_S27_EEEvvEEEEvNT_6ParamsE)
	.align		4
        /*000c*/ 	.word	index@(__assertfail)
	.align		4
        /*0010*/ 	.word	0x00000000
	.align		4
        /*0014*/ 	.word	0xfffffffe
	.align		4
        /*0018*/ 	.word	0x00000000
	.align		4
        /*001c*/ 	.word	0xfffffffd
	.align		4
        /*0020*/ 	.word	0x00000000
	.align		4
        /*0024*/ 	.word	0xfffffffc


//--------------------- .nv.constant4             --------------------------
	.section	.nv.constant4,"a",@progbits
	.align	8
	.align		8
.nv.constant4:
        /*0000*/ 	.dword	__assertfail
	.align		8
        /*0008*/ 	.dword	__unnamed_1
	.align		8
        /*0010*/ 	.dword	__unnamed_2
	.align		8
        /*0018*/ 	.dword	_ZN40_INTERNAL_a54295f9_4_k_cu_6a402d3c_181594cuda3std3__45__cpo5beginE
	.align		8
        /*0020*/ 	.dword	_ZN40_INTERNAL_a54295f9_4_k_cu_6a402d3c_181594cuda3std3__45__cpo3endE
	.align		8
        /*0028*/ 	.dword	_ZN40_INTERNAL_a54295f9_4_k_cu_6a402d3c_181594cuda3std3__45__cpo6cbeginE
	.align		8
        /*0030*/ 	.dword	_ZN40_INTERNAL_a54295f9_4_k_cu_6a402d3c_181594cuda3std3__45__cpo4cendE
	.align		8
        /*0038*/ 	.dword	_ZN40_INTERNAL_a54295f9_4_k_cu_6a402d3c_181594cuda3std3__442_GLOBAL__N__a54295f9_4_k_cu_6a402d3c_181596ignoreE
	.align		8
        /*0040*/ 	.dword	_ZN40_INTERNAL_a54295f9_4_k_cu_6a402d3c_181594cuda3std3__419piecewise_constructE
	.align		8
        /*0048*/ 	.dword	_ZN40_INTERNAL_a54295f9_4_k_cu_6a402d3c_181594cuda3std3__48in_placeE
	.align		8
        /*0050*/ 	.dword	_ZN40_INTERNAL_a54295f9_4_k_cu_6a402d3c_181594cuda3std6ranges3__45__cpo4swapE
	.align		8
        /*0058*/ 	.dword	_ZN40_INTERNAL_a54295f9_4_k_cu_6a402d3c_181594cuda3std6ranges3__45__cpo9iter_moveE
	.align		8
        /*0060*/ 	.dword	_ZN40_INTERNAL_a54295f9_4_k_cu_6a402d3c_181594cute7productE
	.align		8
        /*0068*/ 	.dword	_ZN40_INTERNAL_a54295f9_4_k_cu_6a402d3c_181594cute1_E
	.align		8
        /*0070*/ 	.dword	$str$25
	.align		8
        /*0078*/ 	.dword	$str$26
	.align		8
        /*0080*/ 	.dword	$str$27
	.align		8
        /*0088*/ 	.dword	$str$28


//--------------------- .text._ZN7cutlass13device_kernelINS_4gemm6kernel13GemmUniversalIN4cute5tupleIJiiiiEEENS1_10collective13CollectiveMmaINS1_35MainloopSm100TmaUmmaWarpSpecializedILi26ELi2ELi4ENS5_IJNS4_1CILi4EEENSA_ILi1EEESC_EEEEENS5_IJNSA_ILi128EEESF_NSA_ILi64EEEEEEaNS5_IJlSC_lEEEaSI_NS4_8TiledMMAINS4_8MMA_AtomIJNS4_21SM100_MMA_S8_2x1SM_SSIaaiLi128ELi128ELNS4_4UMMA5MajorE0ELSN_0ELNSM_8SaturateE0EEEEEENS4_6LayoutINS5_IJSC_SC_SC_EEENS5_IJNSA_ILi0EEEST_ST_EEEEENS5_IJNS4_10UnderscoreESW_SW_EEEEENS4_18SM100_TMA_2SM_LOADENS4_14ComposedLayoutINS4_7SwizzleILi2ELi4ELi3EEENS4_18smem_ptr_flag_bitsILi8EEENSR_INS5_IJNSA_ILi8EEESG_EEENS5_IJSG_SC_EEEEEEEvNS4_8identityENS4_28SM100_TMA_2SM_LOAD_MULTICASTES19_vS1A_EENS_8epilogue10collective18CollectiveEpilogueINS1D_23Sm100TmaWarpSpecializedILi2ELi2ELi32ELb0ELb0EEEJNS5_IJSG_SF_SG_EEENS5_IJNSR_ISG_SC_EENSR_INS5_IJNSA_ILi32EEENSA_ILi2EEEEEENS5_IJSC_SG_EEEEEEEEaSI_aSI_NS1D_6fusion15FusionCallbacksIS1H_NS1Q_17LinearCombinationIaiaiLNS_15FloatRoundStyleE2EEES1I_S1P_JEEENS4_5SM1004TMEM4LOAD26SM100_TMEM_LOAD_32dp32b32xENS4_13SM90_TMA_LOADENS10_INS11_ILi1ELi4ELi3EEES14_NSR_INS5_IJS15_S1K_EEENS5_IJS1K_SC_EEEEEEENS4_39AutoVectorizingCopyWithAssumedAlignmentILi128EEENS4_14SM90_TMA_STOREES25_S27_S27_EEEvvEEEEvNT_6ParamsE --------------------------
	.section	.text._ZN7cutlass13device_kernelINS_4gemm6kernel13GemmUniversalIN4cute5tupleIJiiiiEEENS1_10collective13CollectiveMmaINS1_35MainloopSm100TmaUmmaWarpSpecializedILi26ELi2ELi4ENS5_IJNS4_1CILi4EEENSA_ILi1EEESC_EEEEENS5_IJNSA_ILi128EEESF_NSA_ILi64EEEEEEaNS5_IJlSC_lEEEaSI_NS4_8TiledMMAINS4_8MMA_AtomIJNS4_21SM100_MMA_S8_2x1SM_SSIaaiLi128ELi128ELNS4_4UMMA5MajorE0ELSN_0ELNSM_8SaturateE0EEEEEENS4_6LayoutINS5_IJSC_SC_SC_EEENS5_IJNSA_ILi0EEEST_ST_EEEEENS5_IJNS4_10UnderscoreESW_SW_EEEEENS4_18SM100_TMA_2SM_LOADENS4_14ComposedLayoutINS4_7SwizzleILi2ELi4ELi3EEENS4_18smem_ptr_flag_bitsILi8EEENSR_INS5_IJNSA_ILi8EEESG_EEENS5_IJSG_SC_EEEEEEEvNS4_8identityENS4_28SM100_TMA_2SM_LOAD_MULTICASTES19_vS1A_EENS_8epilogue10collective18CollectiveEpilogueINS1D_23Sm100TmaWarpSpecializedILi2ELi2ELi32ELb0ELb0EEEJNS5_IJSG_SF_SG_EEENS5_IJNSR_ISG_SC_EENSR_INS5_IJNSA_ILi32EEENSA_ILi2EEEEEENS5_IJSC_SG_EEEEEEEEaSI_aSI_NS1D_6fusion15FusionCallbacksIS1H_NS1Q_17LinearCombinationIaiaiLNS_15FloatRoundStyleE2EEES1I_S1P_JEEENS4_5SM1004TMEM4LOAD26SM100_TMEM_LOAD_32dp32b32xENS4_13SM90_TMA_LOADENS10_INS11_ILi1ELi4ELi3EEES14_NSR_INS5_IJS15_S1K_EEENS5_IJS1K_SC_EEEEEEENS4_39AutoVectorizingCopyWithAssumedAlignmentILi128EEENS4_14SM90_TMA_STOREES25_S27_S27_EEEvvEEEEvNT_6ParamsE,"ax",@progbits
	.align	128
.text._ZN7cutlass13device_kernelINS_4gemm6kernel13GemmUniversalIN4cute5tupleIJiiiiEEENS1_10collective13CollectiveMmaINS1_35MainloopSm100TmaUmmaWarpSpecializedILi26ELi2ELi4ENS5_IJNS4_1CILi4EEENSA_ILi1EEESC_EEEEENS5_IJNSA_ILi128EEESF_NSA_ILi64EEEEEEaNS5_IJlSC_lEEEaSI_NS4_8TiledMMAINS4_8MMA_AtomIJNS4_21SM100_MMA_S8_2x1SM_SSIaaiLi128ELi128ELNS4_4UMMA5MajorE0ELSN_0ELNSM_8SaturateE0EEEEEENS4_6LayoutINS5_IJSC_SC_SC_EEENS5_IJNSA_ILi0EEEST_ST_EEEEENS5_IJNS4_10UnderscoreESW_SW_EEEEENS4_18SM100_TMA_2SM_LOADENS4_14ComposedLayoutINS4_7SwizzleILi2ELi4ELi3EEENS4_18smem_ptr_flag_bitsILi8EEENSR_INS5_IJNSA_ILi8EEESG_EEENS5_IJSG_SC_EEEEEEEvNS4_8identityENS4_28SM100_TMA_2SM_LOAD_MULTICASTES19_vS1A_EENS_8epilogue10collective18CollectiveEpilogueINS1D_23Sm100TmaWarpSpecializedILi2ELi2ELi32ELb0ELb0EEEJNS5_IJSG_SF_SG_EEENS5_IJNSR_ISG_SC_EENSR_INS5_IJNSA_ILi32EEENSA_ILi2EEEEEENS5_IJSC_SG_EEEEEEEEaSI_aSI_NS1D_6fusion15FusionCallbacksIS1H_NS1Q_17LinearCombinationIaiaiLNS_15FloatRoundStyleE2EEES1I_S1P_JEEENS4_5SM1004TMEM4LOAD26SM100_TMEM_LOAD_32dp32b32xENS4_13SM90_TMA_LOADENS10_INS11_ILi1ELi4ELi3EEES14_NSR_INS5_IJS15_S1K_EEENS5_IJS1K_SC_EEEEEEENS4_39AutoVectorizingCopyWithAssumedAlignmentILi128EEENS4_14SM90_TMA_STOREES25_S27_S27_EEEvvEEEEvNT_6ParamsE:
        .type           _ZN7cutlass13device_kernelINS_4gemm6kernel13GemmUniversalIN4cute5tupleIJiiiiEEENS1_10collective13CollectiveMmaINS1_35MainloopSm100TmaUmmaWarpSpecializedILi26ELi2ELi4ENS5_IJNS4_1CILi4EEENSA_ILi1EEESC_EEEEENS5_IJNSA_ILi128EEESF_NSA_ILi64EEEEEEaNS5_IJlSC_lEEEaSI_NS4_8TiledMMAINS4_8MMA_AtomIJNS4_21SM100_MMA_S8_2x1SM_SSIaaiLi128ELi128ELNS4_4UMMA5MajorE0ELSN_0ELNSM_8SaturateE0EEEEEENS4_6LayoutINS5_IJSC_SC_SC_EEENS5_IJNSA_ILi0EEEST_ST_EEEEENS5_IJNS4_10UnderscoreESW_SW_EEEEENS4_18SM100_TMA_2SM_LOADENS4_14ComposedLayoutINS4_7SwizzleILi2ELi4ELi3EEENS4_18smem_ptr_flag_bitsILi8EEENSR_INS5_IJNSA_ILi8EEESG_EEENS5_IJSG_SC_EEEEEEEvNS4_8identityENS4_28SM100_TMA_2SM_LOAD_MULTICASTES19_vS1A_EENS_8epilogue10collective18CollectiveEpilogueINS1D_23Sm100TmaWarpSpecializedILi2ELi2ELi32ELb0ELb0EEEJNS5_IJSG_SF_SG_EEENS5_IJNSR_ISG_SC_EENSR_INS5_IJNSA_ILi32EEENSA_ILi2EEEEEENS5_IJSC_SG_EEEEEEEEaSI_aSI_NS1D_6fusion15FusionCallbacksIS1H_NS1Q_17LinearCombinationIaiaiLNS_15FloatRoundStyleE2EEES1I_S1P_JEEENS4_5SM1004TMEM4LOAD26SM100_TMEM_LOAD_32dp32b32xENS4_13SM90_TMA_LOADENS10_INS11_ILi1ELi4ELi3EEES14_NSR_INS5_IJS15_S1K_EEENS5_IJS1K_SC_EEEEEEENS4_39AutoVectorizingCopyWithAssumedAlignmentILi128EEENS4_14SM90_TMA_STOREES25_S27_S27_EEEvvEEEEvNT_6ParamsE,@function
        .size           _ZN7cutlass13device_kernelINS_4gemm6kernel13GemmUniversalIN4cute5tupleIJiiiiEEENS1_10collective13CollectiveMmaINS1_35MainloopSm100TmaUmmaWarpSpecializedILi26ELi2ELi4ENS5_IJNS4_1CILi4EEENSA_ILi1EEESC_EEEEENS5_IJNSA_ILi128EEESF_NSA_ILi64EEEEEEaNS5_IJlSC_lEEEaSI_NS4_8TiledMMAINS4_8MMA_AtomIJNS4_21SM100_MMA_S8_2x1SM_SSIaaiLi128ELi128ELNS4_4UMMA5MajorE0ELSN_0ELNSM_8SaturateE0EEEEEENS4_6LayoutINS5_IJSC_SC_SC_EEENS5_IJNSA_ILi0EEEST_ST_EEEEENS5_IJNS4_10UnderscoreESW_SW_EEEEENS4_18SM100_TMA_2SM_LOADENS4_14ComposedLayoutINS4_7SwizzleILi2ELi4ELi3EEENS4_18smem_ptr_flag_bitsILi8EEENSR_INS5_IJNSA_ILi8EEESG_EEENS5_IJSG_SC_EEEEEEEvNS4_8identityENS4_28SM100_TMA_2SM_LOAD_MULTICASTES19_vS1A_EENS_8epilogue10collective18CollectiveEpilogueINS1D_23Sm100TmaWarpSpecializedILi2ELi2ELi32ELb0ELb0EEEJNS5_IJSG_SF_SG_EEENS5_IJNSR_ISG_SC_EENSR_INS5_IJNSA_ILi32EEENSA_ILi2EEEEEENS5_IJSC_SG_EEEEEEEEaSI_aSI_NS1D_6fusion15FusionCallbacksIS1H_NS1Q_17LinearCombinationIaiaiLNS_15FloatRoundStyleE2EEES1I_S1P_JEEENS4_5SM1004TMEM4LOAD26SM100_TMEM_LOAD_32dp32b32xENS4_13SM90_TMA_LOADENS10_INS11_ILi1ELi4ELi3EEES14_NSR_INS5_IJS15_S1K_EEENS5_IJS1K_SC_EEEEEEENS4_39AutoVectorizingCopyWithAssumedAlignmentILi128EEENS4_14SM90_TMA_STOREES25_S27_S27_EEEvvEEEEvNT_6ParamsE,(.L_x_230 - _ZN7cutlass13device_kernelINS_4gemm6kernel13GemmUniversalIN4cute5tupleIJiiiiEEENS1_10collective13CollectiveMmaINS1_35MainloopSm100TmaUmmaWarpSpecializedILi26ELi2ELi4ENS5_IJNS4_1CILi4EEENSA_ILi1EEESC_EEEEENS5_IJNSA_ILi128EEESF_NSA_ILi64EEEEEEaNS5_IJlSC_lEEEaSI_NS4_8TiledMMAINS4_8MMA_AtomIJNS4_21SM100_MMA_S8_2x1SM_SSIaaiLi128ELi128ELNS4_4UMMA5MajorE0ELSN_0ELNSM_8SaturateE0EEEEEENS4_6LayoutINS5_IJSC_SC_SC_EEENS5_IJNSA_ILi0EEEST_ST_EEEEENS5_IJNS4_10UnderscoreESW_SW_EEEEENS4_18SM100_TMA_2SM_LOADENS4_14ComposedLayoutINS4_7SwizzleILi2ELi4ELi3EEENS4_18smem_ptr_flag_bitsILi8EEENSR_INS5_IJNSA_ILi8EEESG_EEENS5_IJSG_SC_EEEEEEEvNS4_8identityENS4_28SM100_TMA_2SM_LOAD_MULTICASTES19_vS1A_EENS_8epilogue10collective18CollectiveEpilogueINS1D_23Sm100TmaWarpSpecializedILi2ELi2ELi32ELb0ELb0EEEJNS5_IJSG_SF_SG_EEENS5_IJNSR_ISG_SC_EENSR_INS5_IJNSA_ILi32EEENSA_ILi2EEEEEENS5_IJSC_SG_EEEEEEEEaSI_aSI_NS1D_6fusion15FusionCallbacksIS1H_NS1Q_17LinearCombinationIaiaiLNS_15FloatRoundStyleE2EEES1I_S1P_JEEENS4_5SM1004TMEM4LOAD26SM100_TMEM_LOAD_32dp32b32xENS4_13SM90_TMA_LOADENS10_INS11_ILi1ELi4ELi3EEES14_NSR_INS5_IJS15_S1K_EEENS5_IJS1K_SC_EEEEEEENS4_39AutoVectorizingCopyWithAssumedAlignmentILi128EEENS4_14SM90_TMA_STOREES25_S27_S27_EEEvvEEEEvNT_6ParamsE)
        .other          _ZN7cutlass13device_kernelINS_4gemm6kernel13GemmUniversalIN4cute5tupleIJiiiiEEENS1_10collective13CollectiveMmaINS1_35MainloopSm100TmaUmmaWarpSpecializedILi26ELi2ELi4ENS5_IJNS4_1CILi4EEENSA_ILi1EEESC_EEEEENS5_IJNSA_ILi128EEESF_NSA_ILi64EEEEEEaNS5_IJlSC_lEEEaSI_NS4_8TiledMMAINS4_8MMA_AtomIJNS4_21SM100_MMA_S8_2x1SM_SSIaaiLi128ELi128ELNS4_4UMMA5MajorE0ELSN_0ELNSM_8SaturateE0EEEEEENS4_6LayoutINS5_IJSC_SC_SC_EEENS5_IJNSA_ILi0EEEST_ST_EEEEENS5_IJNS4_10UnderscoreESW_SW_EEEEENS4_18SM100_TMA_2SM_LOADENS4_14ComposedLayoutINS4_7SwizzleILi2ELi4ELi3EEENS4_18smem_ptr_flag_bitsILi8EEENSR_INS5_IJNSA_ILi8EEESG_EEENS5_IJSG_SC_EEEEEEEvNS4_8identityENS4_28SM100_TMA_2SM_LOAD_MULTICASTES19_vS1A_EENS_8epilogue10collective18CollectiveEpilogueINS1D_23Sm100TmaWarpSpecializedILi2ELi2ELi32ELb0ELb0EEEJNS5_IJSG_SF_SG_EEENS5_IJNSR_ISG_SC_EENSR_INS5_IJNSA_ILi32EEENSA_ILi2EEEEEENS5_IJSC_SG_EEEEEEEEaSI_aSI_NS1D_6fusion15FusionCallbacksIS1H_NS1Q_17LinearCombinationIaiaiLNS_15FloatRoundStyleE2EEES1I_S1P_JEEENS4_5SM1004TMEM4LOAD26SM100_TMEM_LOAD_32dp32b32xENS4_13SM90_TMA_LOADENS10_INS11_ILi1ELi4ELi3EEES14_NSR_INS5_IJS15_S1K_EEENS5_IJS1K_SC_EEEEEEENS4_39AutoVectorizingCopyWithAssumedAlignmentILi128EEENS4_14SM90_TMA_STOREES25_S27_S27_EEEvvEEEEvNT_6ParamsE,@"STO_CUDA_ENTRY STV_DEFAULT"
_ZN7cutlass13device_kernelINS_4gemm6kernel13GemmUniversalIN4cute5tupleIJiiiiEEENS1_10collective13CollectiveMmaINS1_35MainloopSm100TmaUmmaWarpSpecializedILi26ELi2ELi4ENS5_IJNS4_1CILi4EEENSA_ILi1EEESC_EEEEENS5_IJNSA_ILi128EEESF_NSA_ILi64EEEEEEaNS5_IJlSC_lEEEaSI_NS4_8TiledMMAINS4_8MMA_AtomIJNS4_21SM100_MMA_S8_2x1SM_SSIaaiLi128ELi128ELNS4_4UMMA5MajorE0ELSN_0ELNSM_8SaturateE0EEEEEENS4_6LayoutINS5_IJSC_SC_SC_EEENS5_IJNSA_ILi0EEEST_ST_EEEEENS5_IJNS4_10UnderscoreESW_SW_EEEEENS4_18SM100_TMA_2SM_LOADENS4_14ComposedLayoutINS4_7SwizzleILi2ELi4ELi3EEENS4_18smem_ptr_flag_bitsILi8EEENSR_INS5_IJNSA_ILi8EEESG_EEENS5_IJSG_SC_EEEEEEEvNS4_8identityENS4_28SM100_TMA_2SM_LOAD_MULTICASTES19_vS1A_EENS_8epilogue10collective18CollectiveEpilogueINS1D_23Sm100TmaWarpSpecializedILi2ELi2ELi32ELb0ELb0EEEJNS5_IJSG_SF_SG_EEENS5_IJNSR_ISG_SC_EENSR_INS5_IJNSA_ILi32EEENSA_ILi2EEEEEENS5_IJSC_SG_EEEEEEEEaSI_aSI_NS1D_6fusion15FusionCallbacksIS1H_NS1Q_17LinearCombinationIaiaiLNS_15FloatRoundStyleE2EEES1I_S1P_JEEENS4_5SM1004TMEM4LOAD26SM100_TMEM_LOAD_32dp32b32xENS4_13SM90_TMA_LOADENS10_INS11_ILi1ELi4ELi3EEES14_NSR_INS5_IJS15_S1K_EEENS5_IJS1K_SC_EEEEEEENS4_39AutoVectorizingCopyWithAssumedAlignmentILi128EEENS4_14SM90_TMA_STOREES25_S27_S27_EEEvvEEEEvNT_6ParamsE:
[----:B------:R-:W1:Y:S01]  /*0000*/  LDC R1, c[0x0][0x37c] ;  /* 0x0000df00ff017b82 */ /* 0x000e620000000800 */
[----:B------:R-:W2:Y:S01]  /*0010*/  S2R R87, SR_TID.X ;  /* 0x0000000000577919 */ /* 0x000ea20000002100 */
[----:B------:R-:W3:Y:S06]  /*0020*/  LDCU.64 UR8, c[0x0][0x890] ;  /* 0x00011200ff0877ac */ /* 0x000eec0008000a00 */
[----:B------:R-:W4:Y:S01]  /*0030*/  S2UR UR46, SR_CgaCtaId ;  /* 0x00000000002e79c3 */ /* 0x000f220000008800 */
[----:B------:R-:W-:Y:S02]  /*0040*/  PRMT R76, RZ, 0x7610, R76 ;  /* 0x00007610ff4c7816 */ /* 0x000fe4000000004c */
[----:B------:R-:W-:Y:S01]  /*0050*/  ELECT P1, URZ, PT ;  /* 0x0000000000ff782f */ /* 0x000fe20003820000 */
[----:B---3--:R-:W-:-:S04]  /*0060*/  UISETP.NE.U32.AND UP0, UPT, UR8, URZ, UPT ;  /* 0x000000ff0800728c */ /* 0x008fc8000bf05070 */
[----:B------:R-:W-:Y:S02]  /*0070*/  UISETP.NE.AND.EX UP0, UPT, UR9, URZ, UPT, UP0 ;  /* 0x000000ff0900728c */ /* 0x000fe4000bf05300 */
[----:B----4-:R-:W-:Y:S02]  /*0080*/  ULOP3.LUT UR33, UR46, 0x1, URZ, 0xc0, !UPT ;  /* 0x000000012e217892 */ /* 0x010fe4000f8ec0ff */
[----:B------:R-:W-:Y:S01]  /*0090*/  ULOP3.LUT UR34, UR46, 0x1, URZ, 0x3c, !UPT ;  /* 0x000000012e227892 */ /* 0x000fe2000f8e3cff */
[----:B--2---:R-:W-:-:S05]  /*00a0*/  SHF.R.U32.HI R77, RZ, 0x5, R87 ;  /* 0x00000005ff4d7819 */ /* 0x004fca0000011657 */
[----:B------:R-:W2:Y:S02]  /*00b0*/  SHFL.IDX PT, R0, R77, RZ, 0x1f ;  /* 0x00001fff4d007589 */ /* 0x000ea400000e0000 */
[----:B--2---:R-:W-:Y:S01]  /*00c0*/  R2UR UR18, R0 ;  /* 0x00000000001272ca */ /* 0x004fe200000e0000 */
[----:B-1----:R-:W-:-:S14]  /*00d0*/  BRA.U UP0, `(.L_x_0) ;  /* 0x0000000100307547 */ /* 0x002fdc000b800000 */
[----:B------:R-:W1:Y:S02]  /*00e0*/  LDCU.64 UR4, c[0x0][0x888] ;  /* 0x00011100ff0477ac */ /* 0x000e640008000a00 */
[----:B-1----:R-:W-:-:S04]  /*00f0*/  UISETP.NE.U32.AND UP0, UPT, UR4, URZ, UPT ;  /* 0x000000ff0400728c */ /* 0x002fc8000bf05070 */
[----:B------:R-:W-:-:S09]  /*0100*/  UISETP.NE.AND.EX UP0, UPT, UR5, URZ, UPT, UP0 ;  /* 0x000000ff0500728c */ /* 0x000fd2000bf05300 */
[----:B------:R-:W-:Y:S05]  /*0110*/  BRA.U !UP0, `(.L_x_1) ;  /* 0x0000000108147547 */ /* 0x000fea000b800000 */
[----:B------:R-:W1:Y:S01]  /*0120*/  LDC.64 R40, c[0x0][0x888] ;  /* 0x00022200ff287b82 */ /* 0x000e620000000a00 */
[----:B------:R-:W1:Y:S02]  /*0130*/  LDCU.64 UR4, c[0x0][0x358] ;  /* 0x00006b00ff0477ac */ /* 0x000e640008000a00 */
[----:B-1----:R1:W5:Y:S01]  /*0140*/  LDG.E R40, desc[UR4][R40.64] ;  /* 0x0000000428287981 */ /* 0x002362000c1e1900 */
[----:B------:R-:W-:Y:S01]  /*0150*/  HFMA2 R76, -RZ, RZ, 0, 5.9604644775390625e-08 ;  /* 0x00000001ff4c7431 */ /* 0x000fe200000001ff */
[----:B------:R-:W-:Y:S05]  /*0160*/  BRA `(.L_x_0) ;  /* 0x00000000000c7947 */ /* 0x000fea0003800000 */
.L_x_1:
[----:B------:R-:W1:Y:S01]  /*0170*/  LDCU UR4, c[0x0][0x880] ;  /* 0x00011000ff0477ac */ /* 0x000e620008000800 */
[----:B------:R-:W-:Y:S01]  /*0180*/  HFMA2 R76, -RZ, RZ, 0, 5.9604644775390625e-08 ;  /* 0x00000001ff4c7431 */ /* 0x000fe200000001ff */
[----:B-1----:R-:W-:-:S07]  /*0190*/  MOV R40, UR4 ;  /* 0x0000000400287c02 */ /* 0x002fce0008000f00 */
.L_x_0:
[----:B------:R-:W2:Y:S02]  /*01a0*/  LDCU.64 UR4, c[0x0][0x8b0] ;  /* 0x00011600ff0477ac */ /* 0x000ea40008000a00 */
[----:B--2---:R-:W-:-:S04]  /*01b0*/  UISETP.NE.U32.AND UP0, UPT, UR4, URZ, UPT ;  /* 0x000000ff0400728c */ /* 0x004fc8000bf05070 */
[----:B------:R-:W-:-:S09]  /*01c0*/  UISETP.NE.AND.EX UP0, UPT, UR5, URZ, UPT, UP0 ;  /* 0x000000ff0500728c */ /* 0x000fd2000bf05300 */
[----:B------:R-:W-:Y:S05]  /*01d0*/  BRA.U UP0, `(.L_x_2) ;  /* 0x0000000100287547 */ /* 0x000fea000b800000 */
[----:B------:R-:W2:Y:S02]  /*01e0*/  LDCU.64 UR4, c[0x0][0x8a8] ;  /* 0x00011500ff0477ac */ /* 0x000ea40008000a00 */
[----:B--2---:R-:W-:-:S04]  /*01f0*/  UISETP.NE.U32.AND UP0, UPT, UR4, URZ, UPT ;  /* 0x000000ff0400728c */ /* 0x004fc8000bf05070 */
[----:B------:R-:W-:-:S09]  /*0200*/  UISETP.NE.AND.EX UP0, UPT, UR5, URZ, UPT, UP0 ;  /* 0x000000ff0500728c */ /* 0x000fd2000bf05300 */
[----:B------:R-:W-:Y:S05]  /*0210*/  BRA.U !UP0, `(.L_x_3) ;  /* 0x0000000108107547 */ /* 0x000fea000b800000 */
[----:B------:R-:W2:Y:S01]  /*0220*/  LDC.64 R38, c[0x0][0x8a8] ;  /* 0x00022a00ff267b82 */ /* 0x000ea20000000a00 */
[----:B------:R-:W2:Y:S02]  /*0230*/  LDCU.64 UR4, c[0x0][0x358] ;  /* 0x00006b00ff0477ac */ /* 0x000ea40008000a00 */
[----:B--2---:R2:W5:Y:S01]  /*0240*/  LDG.E R38, desc[UR4][R38.64] ;  /* 0x0000000426267981 */ /* 0x004562000c1e1900 */
[----:B------:R-:W-:Y:S05]  /*0250*/  BRA `(.L_x_2) ;  /* 0x0000000000087947 */ /* 0x000fea0003800000 */
.L_x_3:
[----:B------:R-:W2:Y:S02]  /*0260*/  LDCU UR4, c[0x0][0x8a0] ;  /* 0x00011400ff0477ac */ /* 0x000ea40008000800 */
[----:B--2---:R-:W-:Y:S02]  /*0270*/  MOV R38, UR4 ;  /* 0x0000000400267c02 */ /* 0x004fe40008000f00 */
.L_x_2:
[----:B------:R-:W-:Y:S01]  /*0280*/  IMAD.U32 R0, RZ, RZ, UR18 ;  /* 0x00000012ff007e24 */ /* 0x000fe2000f8e00ff */
[----:B------:R-:W-:Y:S04]  /*0290*/  BSSY.RECONVERGENT B0, `(.L_x_4) ;  /* 0x000000c000007945 */ /* 0x000fe80003800200 */
[C---:B------:R-:W-:Y:S02]  /*02a0*/  ISETP.NE.OR P2, PT, R0.reuse, 0x1, !P1 ;  /* 0x000000010000780c */ /* 0x040fe40004f45670 */
[----:B------:R-:W-:-:S11]  /*02b0*/  ISETP.NE.OR P0, PT, R0, 0x3, !P1 ;  /* 0x000000030000780c */ /* 0x000fd60004f05670 */
[----:B------:R-:W-:Y:S05]  /*02c0*/  @P2 BRA `(.L_x_5) ;  /* 0x0000000000202947 */ /* 0x000fea0003800000 */
[----:B------:R-:W3:Y:S02]  /*02d0*/  LDCU.64 UR4, c[0x0][0x348] ;  /* 0x00006900ff0477ac */ /* 0x000ee40008000a00 */
[----:B---3--:R-:W-:Y:S02]  /*02e0*/  UIADD3 UR6, UP1, UPT, UR4, 0x80, URZ ;  /* 0x0000008004067890 */ /* 0x008fe4000ff3e0ff */
[----:B------:R-:W-:Y:S02]  /*02f0*/  UIADD3 UR4, UP0, UPT, UR4, 0x180, URZ ;  /* 0x0000018004047890 */ /* 0x000fe4000ff1e0ff */
[----:B------:R-:W-:Y:S02]  /*0300*/  UIADD3.X UR7, UPT, UPT, URZ, UR5, URZ, UP1, !UPT ;  /* 0x00000005ff077290 */ /* 0x000fe40008ffe4ff */
[----:B------:R-:W-:-:S07]  /*0310*/  UIADD3.X UR5, UPT, UPT, URZ, UR5, URZ, UP0, !UPT ;  /* 0x00000005ff057290 */ /* 0x000fce00087fe4ff */
[----:B------:R3:W-:Y:S02]  /*0320*/  UTMACCTL.PF [UR6] ;  /* 0x00000000060079b9 */ /* 0x0007e40008040000 */
[----:B------:R3:W-:Y:S02]  /*0330*/  UTMACCTL.PF [UR4] ;  /* 0x00000000040079b9 */ /* 0x0007e40008040000 */
[----:B---3--:R-:W-:Y:S01]  /*0340*/  NOP ;  /* 0x0000000000007918 */ /* 0x008fe20000000000 */
.L_x_5:
[----:B------:R-:W-:Y:S05]  /*0350*/  BSYNC.RECONVERGENT B0 ;  /* 0x0000000000007941 */ /* 0x000fea0003800200 */
.L_x_4:
[----:B------:R-:W-:Y:S04]  /*0360*/  BSSY.RECONVERGENT B0, `(.L_x_6) ;  /* 0x000000a000007945 */ /* 0x000fe80003800200 */
        /* <DEDUP_REMOVED lines=9> */
.L_x_7:
[----:B------:R-:W-:Y:S05]  /*0400*/  BSYNC.RECONVERGENT B0 ;  /* 0x0000000000007941 */ /* 0x000fea0003800200 */
.L_x_6:
[----:B------:R-:W3:Y:S01]  /*0410*/  LDCU.64 UR4, c[0x0][0x888] ;  /* 0x00011100ff0477ac */ /* 0x000ee20008000a00 */
[----:B------:R-:W-:Y:S02]  /*0420*/  UISETP.EQ.U32.AND UP2, UPT, UR8, URZ, UPT ;  /* 0x000000ff0800728c */ /* 0x000fe4000bf42070 */
[----:B------:R-:W-:Y:S02]  /*0430*/  UPLOP3.LUT UP4, UPT, UPT, UPT, UPT, 0x80, 0x8 ;  /* 0x000000000008789c */ /* 0x000fe40003f8f070 */
[----:B---3--:R-:W-:-:S04]  /*0440*/  UISETP.NE.U32.AND UP0, UPT, UR4, URZ, UPT ;  /* 0x000000ff0400728c */ /* 0x008fc8000bf05070 */
[----:B------:R-:W-:-:S04]  /*0450*/  UISETP.NE.AND.EX UP1, UPT, UR5, URZ, UPT, UP0 ;  /* 0x000000ff0500728c */ /* 0x000fc8000bf25300 */
[----:B------:R-:W-:-:S04]  /*0460*/  UISETP.EQ.OR.EX UP3, UPT, UR9, URZ, !UP1, UP2 ;  /* 0x000000ff0900728c */ /* 0x000fc8000cf62720 */
[----:B------:R-:W-:-:S06]  /*0470*/  UP2UR UR4, UPR, URZ, 0x8 ;  /* 0x00000008ff047883 */ /* 0x000fcc0008000000 */
[----:B------:R-:W-:Y:S01]  /*0480*/  MOV R79, UR4 ;  /* 0x00000004004f7c02 */ /* 0x000fe20008000f00 */
[----:B------:R-:W-:Y:S06]  /*0490*/  BRA.U !UP3, `(.L_x_8) ;  /* 0x000000010b207547 */ /* 0x000fec000b800000 */
[----:B-----5:R-:W-:Y:S01]  /*04a0*/  R2UR UR5, R40 ;  /* 0x00000000280572ca */ /* 0x020fe200000e0000 */
[----:B------:R-:W-:Y:S02]  /*04b0*/  UISETP.NE.U32.AND UP2, UPT, UR8, URZ, UPT ;  /* 0x000000ff0800728c */ /* 0x000fe4000bf45070 */
[----:B------:R-:W-:Y:S02]  /*04c0*/  USEL UR4, URZ, 0xffffffff, UP1 ;  /* 0xffffffffff047887 */ /* 0x000fe40008800000 */
[----:B------:R-:W-:-:S08]  /*04d0*/  UISETP.NE.AND.EX UP2, UPT, UR9, URZ, UPT, UP2 ;  /* 0x000000ff0900728c */ /* 0x000fd0000bf45320 */
[----:B------:R-:W-:-:S04]  /*04e0*/  UISETP.NE.AND UP0, UPT, UR5, URZ, UPT ;  /* 0x000000ff0500728c */ /* 0x000fc8000bf05270 */
[----:B------:R-:W-:-:S04]  /*04f0*/  @!UP2 USEL UR4, URZ, 0xffffffff, UP0 ;  /* 0xffffffffff04a887 */ /* 0x000fc80008000000 */
[----:B------:R-:W-:-:S04]  /*0500*/  ULOP3.LUT UR4, UR4, 0x1, URZ, 0xc0, !UPT ;  /* 0x0000000104047892 */ /* 0x000fc8000f8ec0ff */
[----:B------:R-:W-:-:S11]  /*0510*/  UISETP.NE.U32.AND UP4, UPT, UR4, 0x1, UPT ;  /* 0x000000010400788c */ /* 0x000fd6000bf85070 */
.L_x_8:
[----:B------:R-:W3:Y:S01]  /*0520*/  SHFL.IDX PT, R0, R77, RZ, 0x1f ;  /* 0x00001fff4d007589 */ /* 0x000ee200000e0000 */
[----:B------:R-:W-:-:S04]  /*0530*/  UISETP.NE.AND UP0, UPT, UR18, 0x2, UPT ;  /* 0x000000021200788c */ /* 0x000fc8000bf05270 */
[----:B------:R-:W-:Y:S02]  /*0540*/  UISETP.EQ.AND UP2, UPT, UR33, URZ, !UP0 ;  /* 0x000000ff2100728c */ /* 0x000fe4000c742270 */
[----:B------:R-:W-:-:S04]  /*0550*/  USEL UR43, URZ, 0x1, UP0 ;  /* 0x00000001ff2b7887 */ /* 0x000fc80008000000 */
[----:B------:R-:W-:Y:S02]  /*0560*/  PLOP3.LUT P3, PT, P1, PT, UP2, 0x80, 0x8 ;  /* 0x000000000008781c */ /* 0x000fe40000f6f028 */
[----:B---3--:R-:W-:-:S13]  /*0570*/  ISETP.NE.AND P0, PT, R0, RZ, PT ;  /* 0x000000ff0000720c */ /* 0x008fda0003f05270 */
[----:B------:R-:W-:Y:S05]  /*0580*/  @P0 BRA `(.L_x_9) ;  /* 0x0000000400100947 */ /* 0x000fea0003800000 */
[----:B------:R-:W-:Y:S01]  /*0590*/  ELECT P0, URZ, PT ;  /* 0x0000000000ff782f */ /* 0x000fe20003800000 */
[----:B------:R-:W-:-:S12]  /*05a0*/  BSSY.RECONVERGENT B0, `(.L_x_9) ;  /* 0x0000042000007945 */ /* 0x000fd80003800200 */
[----:B------:R-:W-:Y:S05]  /*05b0*/  @!P0 BRA `(.L_x_10) ;  /* 0x0000000400008947 */ /* 0x000fea0003800000 */
[----:B------:R-:W-:Y:S01]  /*05c0*/  UMOV UR4, 0x400 ;  /* 0x0000040000047882 */ /* 0x000fe20000000000 */
[----:B------:R-:W-:Y:S01]  /*05d0*/  UMOV UR8, 0x1 ;  /* 0x0000000100087882 */ /* 0x000fe20000000000 */
[----:B------:R-:W-:Y:S01]  /*05e0*/  UMOV UR6, 0x2 ;  /* 0x0000000200067882 */ /* 0x000fe20000000000 */
[----:B------:R-:W-:Y:S02]  /*05f0*/  ULEA UR4, UR46, UR4, 0x18 ;  /* 0x000000042e047291 */ /* 0x000fe4000f8ec0ff */
[----:B------:R-:W-:-:S04]  /*0600*/  UIADD3 UR8, UPT, UPT, -UR8, 0x100000, URZ ;  /* 0x0010000008087890 */ /* 0x000fc8000fffe1ff */
[----:B------:R-:W-:Y:S02]  /*0610*/  USHF.L.U32 UR9, UR8, 0xb, URZ ;  /* 0x0000000b08097899 */ /* 0x000fe400080006ff */
[----:B------:R-:W-:Y:S02]  /*0620*/  USHF.L.U32 UR8, UR8, 0x1, URZ ;  /* 0x0000000108087899 */ /* 0x000fe400080006ff */
[----:B------:R-:W-:-:S04]  /*0630*/  UIADD3 UR6, UPT, UPT, -UR6, 0x100000, URZ ;  /* 0x0010000006067890 */ /* 0x000fc8000fffe1ff */
[----:B------:R-:W-:Y:S02]  /*0640*/  USHF.L.U32 UR7, UR6, 0xb, URZ ;  /* 0x0000000b06077899 */ /* 0x000fe400080006ff */
[----:B------:R-:W-:Y:S01]  /*0650*/  USHF.L.U32 UR6, UR6, 0x1, URZ ;  /* 0x0000000106067899 */ /* 0x000fe200080006ff */
[----:B------:R-:W3:Y:S03]  /*0660*/  FENCE.VIEW.ASYNC.S ;  /* 0x00000000000073c6 */ /* 0x000ee60000000000 */
[----:B---3--:R3:W4:Y:S08]  /*0670*/  SYNCS.EXCH.64 URZ, [UR4], UR8 ;  /* 0x0000000804ff75b2 */ /* 0x0087300008000100 */
[----:B------:R3:W1:Y:S01]  /*0680*/  SYNCS.EXCH.64 URZ, [UR4+0xd0], UR6 ;  /* 0x0000d00604ff75b2 */ /* 0x0006620008000100 */
        /* <DEDUP_REMOVED lines=49> */
[----:B------:R3:W1:Y:S02]  /*09a0*/  SYNCS.EXCH.64 URZ, [UR4+0x198], UR6 ;  /* 0x0001980604ff75b2 */ /* 0x0006640008000100 */
[----:B---34-:R-:W-:Y:S01]  /*09b0*/  NOP ;  /* 0x0000000000007918 */ /* 0x018fe20000000000 */
.L_x_10:
[----:B------:R-:W-:Y:S05]  /*09c0*/  BSYNC.RECONVERGENT B0 ;  /* 0x0000000000007941 */ /* 0x000fea0003800200 */
.L_x_9:
[----:B------:R-:W3:Y:S01]  /*09d0*/  SHFL.IDX PT, R0, R77, RZ, 0x1f ;  /* 0x00001fff4d007589 */ /* 0x000ee200000e0000 */
[----:B------:R-:W-:Y:S01]  /*09e0*/  NOP ;  /* 0x0000000000007918 */ /* 0x000fe20000000000 */
[----:B---3--:R-:W-:-:S13]  /*09f0*/  ISETP.NE.AND P0, PT, R0, 0x1, PT ;  /* 0x000000010000780c */ /* 0x008fda0003f05270 */
[----:B------:R-:W-:Y:S05]  /*0a00*/  @P0 BRA `(.L_x_11) ;  /* 0x0000000000440947 */ /* 0x000fea0003800000 */
        /* <DEDUP_REMOVED lines=10> */
[----:B------:R-:W-:Y:S01]  /*0ab0*/  ELECT P0, URZ, PT ;  /* 0x0000000000ff782f */ /* 0x000fe20003800000 */
[----:B------:R-:W3:Y:S02]  /*0ac0*/  FENCE.VIEW.ASYNC.S ;  /* 0x00000000000073c6 */ /* 0x000ee40000000000 */
[----:B---3--:R3:W4:Y:S08]  /*0ad0*/  SYNCS.EXCH.64 URZ, [UR4+0x1a0], UR8 ;  /* 0x0001a00804ff75b2 */ /* 0x0087300008000100 */
[----:B------:R3:W1:Y:S01]  /*0ae0*/  SYNCS.EXCH.64 URZ, [UR4+0x1b0], UR6 ;  /* 0x0001b00604ff75b2 */ /* 0x0006620008000100 */
[----:B------:R3:W1:Y:S01]  /*0af0*/  SYNCS.EXCH.64 URZ, [UR4+0x1a8], UR8 ;  /* 0x0001a80804ff75b2 */ /* 0x0006620008000100 */
[----:B------:R3:W1:Y:S01]  /*0b00*/  SYNCS.EXCH.64 URZ, [UR4+0x1b8], UR6 ;  /* 0x0001b80604ff75b2 */ /* 0x0006620008000100 */
[----:B------:R-:W-:Y:S01]  /*0b10*/  NOP ;  /* 0x0000000000007918 */ /* 0x000fe20000000000 */
.L_x_11:
[----:B------:R-:W2:Y:S01]  /*0b20*/  SHFL.IDX PT, R0, R77, RZ, 0x1f ;  /* 0x00001fff4d007589 */ /* 0x000ea200000e0000 */
[----:B------:R-:W-:Y:S01]  /*0b30*/  NOP ;  /* 0x0000000000007918 */ /* 0x000fe20000000000 */
[----:B--2---:R-:W-:-:S13]  /*0b40*/  ISETP.NE.AND P0, PT, R0, 0x3, PT ;  /* 0x000000030000780c */ /* 0x004fda0003f05270 */
[----:B------:R-:W-:Y:S05]  /*0b50*/  @P0 BRA `(.L_x_12) ;  /* 0x00000000002c0947 */ /* 0x000fea0003800000 */
[----:B---3--:R-:W-:Y:S01]  /*0b60*/  UMOV UR6, 0x400 ;  /* 0x0000040000067882 */ /* 0x008fe20000000000 */
[----:B------:R-:W-:Y:S01]  /*0b70*/  UMOV UR4, 0x20 ;  /* 0x0000002000047882 */ /* 0x000fe20000000000 */
[----:B------:R-:W-:Y:S02]  /*0b80*/  ULEA UR6, UR46, UR6, 0x18 ;  /* 0x000000062e067291 */ /* 0x000fe4000f8ec0ff */
[----:B------:R-:W-:-:S04]  /*0b90*/  UIADD3 UR4, UPT, UPT, -UR4, 0x100000, URZ ;  /* 0x0010000004047890 */ /* 0x000fc8000fffe1ff */
[----:B------:R-:W-:Y:S02]  /*0ba0*/  USHF.L.U32 UR5, UR4, 0xb, URZ ;  /* 0x0000000b04057899 */ /* 0x000fe400080006ff */
[----:B------:R-:W-:Y:S01]  /*0bb0*/  USHF.L.U32 UR4, UR4, 0x1, URZ ;  /* 0x0000000104047899 */ /* 0x000fe200080006ff */
[----:B------:R-:W-:Y:S01]  /*0bc0*/  ELECT P0, URZ, PT ;  /* 0x0000000000ff782f */ /* 0x000fe20003800000 */
[----:B------:R-:W2:Y:S10]  /*0bd0*/  FENCE.VIEW.ASYNC.S ;  /* 0x00000000000073c6 */ /* 0x000eb40000000000 */
[----:B--2---:R2:W3:Y:S01]  /*0be0*/  SYNCS.EXCH.64 URZ, [UR6+0x1c0], UR4 ;  /* 0x0001c00406ff75b2 */ /* 0x0044e20008000100 */
[----:B------:R2:W1:Y:S01]  /*0bf0*/  SYNCS.EXCH.64 URZ, [UR6+0x1c8], UR4 ;  /* 0x0001c80406ff75b2 */ /* 0x0004620008000100 */
[----:B------:R-:W-:Y:S01]  /*0c00*/  NOP ;  /* 0x0000000000007918 */ /* 0x000fe20000000000 */
.L_x_12:
[----:B------:R-:W4:Y:S01]  /*0c10*/  SHFL.IDX PT, R0, R77, RZ, 0x1f ;  /* 0x00001fff4d007589 */ /* 0x000f2200000e0000 */
[----:B------:R-:W-:Y:S01]  /*0c20*/  NOP ;  /* 0x0000000000007918 */ /* 0x000fe20000000000 */
[----:B----4-:R-:W-:-:S13]  /*0c30*/  ISETP.NE.AND P0, PT, R0, 0x4, PT ;  /* 0x000000040000780c */ /* 0x010fda0003f05270 */
[----:B------:R-:W-:Y:S05]  /*0c40*/  @P0 BRA `(.L_x_13) ;  /* 0x0000000000480947 */ /* 0x000fea0003800000 */
[----:B--23--:R-:W-:Y:S01]  /*0c50*/  UMOV UR4, 0x3a0 ;  /* 0x000003a000047882 */ /* 0x00cfe20000000000 */
[----:B------:R-:W-:Y:S01]  /*0c60*/  UMOV UR6, 0x400 ;  /* 0x0000040000067882 */ /* 0x000fe20000000000 */
[----:B------:R-:W-:Y:S01]  /*0c70*/  USEL UR4, UR4, 0x320, UP4 ;  /* 0x0000032004047887 */ /* 0x000fe2000a000000 */
        /* <DEDUP_REMOVED lines=9> */
[----:B------:R-:W2:Y:S02]  /*0d10*/  FENCE.VIEW.ASYNC.S ;  /* 0x00000000000073c6 */ /* 0x000ea40000000000 */
[----:B--2---:R4:W2:Y:S08]  /*0d20*/  SYNCS.EXCH.64 URZ, [UR6+0x1d0], UR8 ;  /* 0x0001d00806ff75b2 */ /* 0x0048b00008000100 */
[----:B------:R4:W3:Y:S01]  /*0d30*/  SYNCS.EXCH.64 URZ, [UR6+0x1e0], UR4 ;  /* 0x0001e00406ff75b2 */ /* 0x0008e20008000100 */
[----:B------:R4:W1:Y:S01]  /*0d40*/  SYNCS.EXCH.64 URZ, [UR6+0x1d8], UR8 ;  /* 0x0001d80806ff75b2 */ /* 0x0008620008000100 */
[----:B------:R4:W1:Y:S02]  /*0d50*/  SYNCS.EXCH.64 URZ, [UR6+0x1e8], UR4 ;  /* 0x0001e80406ff75b2 */ /* 0x0008640008000100 */
[----:B----4-:R-:W-:Y:S01]  /*0d60*/  NOP ;  /* 0x0000000000007918 */ /* 0x010fe20000000000 */
.L_x_13:
[----:B------:R-:W4:Y:S01]  /*0d70*/  SHFL.IDX PT, R0, R77, RZ, 0x1f ;  /* 0x00001fff4d007589 */ /* 0x000f2200000e0000 */
[----:B------:R-:W-:Y:S01]  /*0d80*/  NOP ;  /* 0x0000000000007918 */ /* 0x000fe20000000000 */
[----:B----4-:R-:W-:-:S13]  /*0d90*/  ISETP.NE.AND P0, PT, R0, 0x5, PT ;  /* 0x000000050000780c */ /* 0x010fda0003f05270 */
[----:B------:R-:W-:Y:S05]  /*0da0*/  @P0 BRA `(.L_x_14) ;  /* 0x0000000000540947 */ /* 0x000fea0003800000 */
[----:B--23--:R-:W-:Y:S01]  /*0db0*/  UMOV UR4, 0x400 ;  /* 0x0000040000047882 */ /* 0x00cfe20000000000 */
        /* <DEDUP_REMOVED lines=14> */
[----:B------:R4:W1:Y:S01]  /*0ea0*/  SYNCS.EXCH.64 URZ, [UR4+0x218], UR8 ;  /* 0x0002180804ff75b2 */ /* 0x0008620008000100 */
[----:B------:R4:W1:Y:S01]  /*0eb0*/  SYNCS.EXCH.64 URZ, [UR4+0x200], UR6 ;  /* 0x0002000604ff75b2 */ /* 0x0008620008000100 */
[----:B------:R4:W1:Y:S01]  /*0ec0*/  SYNCS.EXCH.64 URZ, [UR4+0x220], UR8 ;  /* 0x0002200804ff75b2 */ /* 0x0008620008000100 */
[----:B------:R4:W1:Y:S01]  /*0ed0*/  SYNCS.EXCH.64 URZ, [UR4+0x208], UR6 ;  /* 0x0002080604ff75b2 */ /* 0x0008620008000100 */
[----:B------:R4:W1:Y:S02]  /*0ee0*/  SYNCS.EXCH.64 URZ, [UR4+0x228], UR8 ;  /* 0x0002280804ff75b2 */ /* 0x0008640008000100 */
[----:B----4-:R-:W-:Y:S01]  /*0ef0*/  NOP ;  /* 0x0000000000007918 */ /* 0x010fe20000000000 */
.L_x_14:
[----:B------:R-:W4:Y:S01]  /*0f00*/  SHFL.IDX PT, R0, R77, RZ, 0x1f ;  /* 0x00001fff4d007589 */ /* 0x000f2200000e0000 */
[----:B------:R-:W-:Y:S01]  /*0f10*/  ISETP.NE.OR P1, PT, RZ, UR18, !P1 ;  /* 0x00000012ff007c0c */ /* 0x000fe2000cf25670 */
[----:B------:R-:W-:Y:S01]  /*0f20*/  NOP ;  /* 0x0000000000007918 */ /* 0x000fe20000000000 */
[----:B----4-:R-:W-:-:S13]  /*0f30*/  ISETP.NE.AND P0, PT, R0, 0x3, PT ;  /* 0x000000030000780c */ /* 0x010fda0003f05270 */
[----:B------:R-:W-:Y:S05]  /*0f40*/  @P0 BRA `(.L_x_15) ;  /* 0x0000000000340947 */ /* 0x000fea0003800000 */
[----:B--23--:R-:W-:Y:S01]  /*0f50*/  UMOV UR4, 0x400 ;  /* 0x0000040000047882 */ /* 0x00cfe20000000000 */
[----:B------:R-:W-:Y:S01]  /*0f60*/  UMOV UR6, 0x20 ;  /* 0x0000002000067882 */ /* 0x000fe20000000000 */
[----:B------:R-:W-:Y:S02]  /*0f70*/  ULEA UR4, UR46, UR4, 0x18 ;  /* 0x000000042e047291 */ /* 0x000fe4000f8ec0ff */
[----:B------:R-:W-:-:S04]  /*0f80*/  UIADD3 UR6, UPT, UPT, -UR6, 0x100000, URZ ;  /* 0x0010000006067890 */ /* 0x000fc8000fffe1ff */
[----:B------:R-:W-:Y:S02]  /*0f90*/  USHF.L.U32 UR7, UR6, 0xb, URZ ;  /* 0x0000000b06077899 */ /* 0x000fe400080006ff */
[----:B------:R-:W-:Y:S01]  /*0fa0*/  USHF.L.U32 UR6, UR6, 0x1, URZ ;  /* 0x0000000106067899 */ /* 0x000fe200080006ff */
[----:B------:R-:W-:Y:S01]  /*0fb0*/  ELECT P0, URZ, PT ;  /* 0x0000000000ff782f */ /* 0x000fe20003800000 */
[----:B------:R-:W2:Y:S10]  /*0fc0*/  FENCE.VIEW.ASYNC.S ;  /* 0x00000000000073c6 */ /* 0x000eb40000000000 */
[----:B--2---:R4:W2:Y:S01]  /*0fd0*/  SYNCS.EXCH.64 URZ, [UR4+0x230], UR6 ;  /* 0x0002300604ff75b2 */ /* 0x0048a20008000100 */
[----:B------:R4:W3:Y:S01]  /*0fe0*/  SYNCS.EXCH.64 URZ, [UR4+0x240], UR6 ;  /* 0x0002400604ff75b2 */ /* 0x0008e20008000100 */
[----:B------:R4:W1:Y:S01]  /*0ff0*/  SYNCS.EXCH.64 URZ, [UR4+0x238], UR6 ;  /* 0x0002380604ff75b2 */ /* 0x0008620008000100 */
[----:B------:R4:W1:Y:S02]  /*1000*/  SYNCS.EXCH.64 URZ, [UR4+0x248], UR6 ;  /* 0x0002480604ff75b2 */ /* 0x0008640008000100 */
[----:B----4-:R-:W-:Y:S01]  /*1010*/  NOP ;  /* 0x0000000000007918 */ /* 0x010fe20000000000 */
.L_x_15:
[----:B------:R-:W-:Y:S01]  /*1020*/  VOTEU.ALL UP0, P1 ;  /* 0x0000000000ff7886 */ /* 0x000fe20000800000 */
[----:B--23--:R-:W-:Y:S01]  /*1030*/  UMOV UR4, 0x20 ;  /* 0x0000002000047882 */ /* 0x00cfe20000000000 */
[----:B------:R-:W2:Y:S01]  /*1040*/  LDCU UR7, c[0x0][0x36c] ;  /* 0x00006d80ff0777ac */ /* 0x000ea20008000800 */
[----:B------:R-:W-:Y:S01]  /*1050*/  NOP ;  /* 0x0000000000007918 */ /* 0x000fe20000000000 */
[----:B------:R-:W-:Y:S01]  /*1060*/  LOP3.LUT R0, R87, 0x1f, RZ, 0xc0, !PT ;  /* 0x0000001f57007812 */ /* 0x000fe200078ec0ff */
[----:B------:R-:W-:Y:S01]  /*1070*/  @!UP0 UMOV UR6, 0x400 ;  /* 0x0000040000068882 */ /* 0x000fe20000000000 */
[----:B------:R-:W-:-:S04]  /*1080*/  @!UP0 UIADD3 UR4, UPT, UPT, -UR4, 0x100000, URZ ;  /* 0x0010000004048890 */ /* 0x000fc8000fffe1ff */
[----:B------:R-:W-:Y:S02]  /*1090*/  @!UP0 USHF.L.U32 UR5, UR4, 0xb, URZ ;  /* 0x0000000b04058899 */ /* 0x000fe400080006ff */
[----:B------:R-:W-:Y:S02]  /*10a0*/  @!UP0 USHF.L.U32 UR4, UR4, 0x1, URZ ;  /* 0x0000000104048899 */ /* 0x000fe400080006ff */
[----:B------:R-:W-:Y:S01]  /*10b0*/  @!UP0 ULEA UR6, UR46, UR6, 0x18 ;  /* 0x000000062e068291 */ /* 0x000fe2000f8ec0ff */
[----:B------:R-:W-:Y:S01]  /*10c0*/  VOTEU.ALL UP0, P1 ;  /* 0x0000000000ff7886 */ /* 0x000fe20000800000 */
[----:B------:R-:W-:Y:S02]  /*10d0*/  UISETP.NE.AND UP5, UPT, UR18, URZ, UPT ;  /* 0x000000ff1200728c */ /* 0x000fe4000bfa5270 */
[----:B--2---:R-:W-:Y:S01]  /*10e0*/  UISETP.EQ.U32.AND UP6, UPT, UR7, 0x1, UPT ;  /* 0x000000010700788c */ /* 0x004fe2000bfc2070 */
[----:B------:R-:W2:Y:S07]  /*10f0*/  FENCE.VIEW.ASYNC.S ;  /* 0x00000000000073c6 */ /* 0x000eae0000000000 */
[----:B--2---:R2:W3:Y:S01]  /*1100*/  @!UP0 SYNCS.EXCH.64 URZ, [UR6+0x250], UR4 ;  /* 0x0002500406ff85b2 */ /* 0x0044e20008000100 */
[----:B------:R-:W-:Y:S05]  /*1110*/  BRA.U !UP6, `(.L_x_16) ;  /* 0x000000010e087547 */ /* 0x000fea000b800000 */
[----:B-1-3--:R-:W-:Y:S01]  /*1120*/  UCGABAR_ARV ;  /* 0x00000000000079c7 */ /* 0x00afe20008000000 */
[----:B------:R-:W-:Y:S05]  /*1130*/  BRA `(.L_x_17) ;  /* 0x0000000000047947 */ /* 0x000fea0003800000 */
.L_x_16:
[----:B-1-3--:R-:W-:Y:S01]  /*1140*/  NOP ;  /* 0x0000000000007918 */ /* 0x00afe20000000000 */
.L_x_17:
[----:B------:R-:W1:Y:S01]  /*1150*/  S2UR UR30, SR_CTAID.X ;  /* 0x00000000001e79c3 */ /* 0x000e620000002500 */
[----:B------:R-:W-:-:S05]  /*1160*/  CS2R.32 R78, SR_CgaSize ;  /* 0x00000000004e7805 */ /* 0x000fca0000008a00 */
[----:B------:R-:W-:-:S05]  /*1170*/  IMAD R78, R78, -0xa0, RZ ;  /* 0xffffff604e4e7824 */ /* 0x000fca00078e02ff */
[----:B--2---:R-:W-:-:S14]  /*1180*/  R2UR UR5, R78 ;  /* 0x000000004e0572ca */ /* 0x004fdc00000e0000 */
[----:B------:R-:W2:Y:S01]  /*1190*/  LDCU UR5, c[0x0][UR5+0x2b0] ;  /* 0x00005600050577ac */ /* 0x000ea20008000800 */
[----:B------:R-:W-:-:S05]  /*11a0*/  CS2R.32 R78, SR_CgaSize ;  /* 0x00000000004e7805 */ /* 0x000fca0000008a00 */
[----:B------:R-:W-:-:S05]  /*11b0*/  IMAD R78, R78, -0xa0, RZ ;  /* 0xffffff604e4e7824 */ /* 0x000fca00078e02ff */
[----:B------:R-:W-:-:S14]  /*11c0*/  R2UR UR4, R78 ;  /* 0x000000004e0472ca */ /* 0x000fdc00000e0000 */
[----:B------:R-:W3:Y:S01]  /*11d0*/  LDCU UR4, c[0x0][UR4+0x2b4] ;  /* 0x00005680040477ac */ /* 0x000ee20008000800 */
[----:B------:R-:W4:Y:S01]  /*11e0*/  S2UR UR31, SR_CTAID.Y ;  /* 0x00000000001f79c3 */ /* 0x000f220000002600 */
[----:B------:R-:W-:-:S05]  /*11f0*/  CS2R.32 R78, SR_CgaSize ;  /* 0x00000000004e7805 */ /* 0x000fca0000008a00 */
[----:B------:R-:W-:-:S05]  /*1200*/  IMAD R78, R78, -0xa0, RZ ;  /* 0xffffff604e4e7824 */ /* 0x000fca00078e02ff */
[----:B------:R-:W-:-:S14]  /*1210*/  R2UR UR7, R78 ;  /* 0x000000004e0772ca */ /* 0x000fdc00000e0000 */
[----:B------:R-:W3:Y:S01]  /*1220*/  LDCU UR7, c[0x0][UR7+0x2a4] ;  /* 0x00005480070777ac */ /* 0x000ee20008000800 */
[----:B------:R-:W-:-:S05]  /*1230*/  CS2R.32 R78, SR_CgaSize ;  /* 0x00000000004e7805 */ /* 0x000fca0000008a00 */
[----:B------:R-:W-:-:S05]  /*1240*/  IMAD R78, R78, -0xa0, RZ ;  /* 0xffffff604e4e7824 */ /* 0x000fca00078e02ff */
[----:B------:R-:W-:-:S14]  /*1250*/  R2UR UR63, R78 ;  /* 0x000000004e3f72ca */ /* 0x000fdc00000e0000 */
[----:B------:R-:W3:Y:S01]  /*1260*/  LDCU UR63, c[0x0][UR63+0x2a0] ;  /* 0x000054003f3f77ac */ /* 0x000ee20008000800 */
[----:B------:R-:W-:Y:S01]  /*1270*/  UISETP.GT.U32.AND UP0, UPT, UR33, 0xffff, UPT ;  /* 0x0000ffff2100788c */ /* 0x000fe2000bf04070 */
[----:B------:R-:W3:Y:S01]  /*1280*/  LDCU UR19, c[0x0][0xb24] ;  /* 0x00016480ff1377ac */ /* 0x000ee20008000800 */
[----:B------:R-:W3:Y:S01]  /*1290*/  LDCU UR42, c[0x0][0xb24] ;  /* 0x00016480ff2a77ac */ /* 0x000ee20008000800 */
[----:B-1----:R-:W-:Y:S01]  /*12a0*/  I2FP.F32.U32 R3, UR30 ;  /* 0x0000001e00037c45 */ /* 0x002fe20008201000 */
[----:B------:R-:W1:Y:S04]  /*12b0*/  LDCU UR24, c[0x0][0xb30] ;  /* 0x00016600ff1877ac */ /* 0x000e680008000800 */
[----:B--2---:R-:W-:Y:S01]  /*12c0*/  FMUL R3, R3, UR5 ;  /* 0x0000000503037c20 */ /* 0x004fe20008400000 */
[----:B------:R-:W-:Y:S01]  /*12d0*/  USHF.L.U32 UR23, UR46, 0xa, URZ ;  /* 0x0000000a2e177899 */ /* 0x000fe200080006ff */
[----:B----4-:R-:W-:Y:S01]  /*12e0*/  I2FP.F32.U32 R2, UR31 ;  /* 0x0000001f00027c45 */ /* 0x010fe20008201000 */
[----:B------:R-:W-:-:S03]  /*12f0*/  USHF.L.U32 UR47, UR30, 0x6, URZ ;  /* 0x000000061e2f7899 */ /* 0x000fc600080006ff */
[----:B------:R-:W2:Y:S01]  /*1300*/  F2I.U32.TRUNC.NTZ R3, R3 ;  /* 0x0000000300037305 */ /* 0x000ea2000020f000 */
[----:B------:R-:W-:Y:S01]  /*1310*/  USEL UR22, UR33, 0xffff, !UP0 ;  /* 0x0000ffff21167887 */ /* 0x000fe2000c000000 */
[----:B---3--:R-:W-:-:S06]  /*1320*/  FMUL R2, R2, UR4 ;  /* 0x0000000402027c20 */ /* 0x008fcc0008400000 */
[----:B------:R-:W3:Y:S01]  /*1330*/  F2I.U32.TRUNC.NTZ R2, R2 ;  /* 0x0000000200027305 */ /* 0x000ee2000020f000 */
[----:B--2---:R-:W-:Y:S02]  /*1340*/  R2UR UR4, R3 ;  /* 0x00000000030472ca */ /* 0x004fe400000e0000 */
[----:B------:R-:W-:Y:S02]  /*1350*/  PRMT R3, RZ, 0x7610, R3 ;  /* 0x00007610ff037816 */ /* 0x000fe40000000003 */
[----:B---3--:R-:W-:Y:S02]  /*1360*/  R2UR UR6, R2 ;  /* 0x00000000020672ca */ /* 0x008fe400000e0000 */
[----:B------:R-:W-:-:S07]  /*1370*/  PRMT R2, RZ, 0x7610, R2 ;  /* 0x00007610ff027816 */ /* 0x000fce0000000002 */
[----:B------:R-:W-:-:S04]  /*1380*/  UIADD3 UR5, UPT, UPT, -UR4, URZ, URZ ;  /* 0x000000ff04057290 */ /* 0x000fc8000fffe1ff */
[----:B------:R-:W-:Y:S02]  /*1390*/  UIMAD UR63, UR63, UR5, UR30 ;  /* 0x000000053f3f72a4 */ /* 0x000fe4000f8e021e */
[----:B------:R-:W-:-:S04]  /*13a0*/  UIADD3 UR4, UPT, UPT, -UR6, URZ, URZ ;  /* 0x000000ff06047290 */ /* 0x000fc8000fffe1ff */
[----:B------:R-:W-:-:S06]  /*13b0*/  UIMAD UR4, UR7, UR4, UR31 ;  /* 0x00000004070472a4 */ /* 0x000fcc000f8e021f */
[----:B------:R-:W-:Y:S01]  /*13c0*/  IMAD.U32 R78, RZ, RZ, UR4 ;  /* 0x00000004ff4e7e24 */ /* 0x000fe2000f8e00ff */
[----:B-1----:R-:W-:Y:S06]  /*13d0*/  BRA.U UP5, `(.L_x_18) ;  /* 0x0000000105407547 */ /* 0x002fec000b800000 */
[----:B------:R-:W-:Y:S01]  /*13e0*/  R2UR UR4, R78 ;  /* 0x000000004e0472ca */ /* 0x000fe200000e0000 */
[----:B------:R-:W-:-:S12]  /*13f0*/  ULOP3.LUT UR7, UR63, 0xfffffffe, URZ, 0xc0, !UPT ;  /* 0xfffffffe3f077892 */ /* 0x000fd8000f8ec0ff */
[----:B------:R-:W-:Y:S02]  /*1400*/  UISETP.NE.AND UP0, UPT, UR4, URZ, UPT ;  /* 0x000000ff0400728c */ /* 0x000fe4000bf05270 */
[----:B------:R-:W-:Y:S02]  /*1410*/  ULOP3.LUT UR4, UR63, 0x2, URZ, 0x3c, !UPT ;  /* 0x000000023f047892 */ /* 0x000fe4000f8e3cff */
[----:B------:R-:W-:Y:S02]  /*1420*/  UISETP.GT.U32.AND UP2, UPT, UR63, 0x1, UP0 ;  /* 0x000000013f00788c */ /* 0x000fe40008744070 */
[----:B------:R-:W-:Y:S02]  /*1430*/  UISETP.GT.U32.AND UP0, UPT, UR4, 0x1, UP0 ;  /* 0x000000010400788c */ /* 0x000fe40008704070 */
[----:B------:R-:W-:Y:S02]  /*1440*/  USEL UR5, URZ, 0x2, UP2 ;  /* 0x00000002ff057887 */ /* 0x000fe40009000000 */
[----:B------:R-:W-:-:S02]  /*1450*/  USEL UR6, URZ, 0x1, UP2 ;  /* 0x00000001ff067887 */ /* 0x000fc40009000000 */
[----:B------:R-:W-:Y:S02]  /*1460*/  USEL UR4, URZ, 0x4, UP0 ;  /* 0x00000004ff047887 */ /* 0x000fe40008000000 */
[----:B------:R-:W-:Y:S02]  /*1470*/  USEL UR8, URZ, 0x8, UP0 ;  /* 0x00000008ff087887 */ /* 0x000fe40008000000 */
[----:B------:R-:W-:-:S03]  /*1480*/  UIADD3 UR4, UPT, UPT, UR4, UR5, UR6 ;  /* 0x0000000504047290 */ /* 0x000fc6000fffe006 */
[----:B------:R-:W-:Y:S01]  /*1490*/  UMOV UR5, 0x3 ;  /* 0x0000000300057882 */ /* 0x000fe20000000000 */
[----:B------:R-:W-:Y:S02]  /*14a0*/  UIADD3 UR4, UPT, UPT, UR4, UR8, URZ ;  /* 0x0000000804047290 */ /* 0x000fe4000fffe0ff */
[----:B------:R-:W-:-:S04]  /*14b0*/  USHF.L.U32 UR5, UR5, UR7, URZ ;  /* 0x0000000705057299 */ /* 0x000fc800080006ff */
[----:B------:R-:W-:Y:S02]  /*14c0*/  MOV R3, UR4 ;  /* 0x0000000400037c02 */ /* 0x000fe40008000f00 */
[----:B------:R-:W-:-:S07]  /*14d0*/  IMAD.U32 R2, RZ, RZ, UR5 ;  /* 0x00000005ff027e24 */ /* 0x000fce000f8e00ff */
.L_x_18:
[----:B------:R-:W1:Y:S01]  /*14e0*/  S2UR UR36, SR_CTAID.Z ;  /* 0x00000000002479c3 */ /* 0x000e620000002700 */
[----:B------:R-:W-:Y:S01]  /*14f0*/  UISETP.GE.AND UP0, UPT, UR19, 0x1, UPT ;  /* 0x000000011300788c */ /* 0x000fe2000bf06270 */
[----:B------:R-:W-:-:S08]  /*1500*/  UMOV UR25, 0x5 ;  /* 0x0000000500197882 */ /* 0x000fd00000000000 */
[----:B------:R-:W-:Y:S05]  /*1510*/  BRA.U !UP0, `(.L_x_19) ;  /* 0x0000000108d07547 */ /* 0x000fea000b800000 */
[----:B------:R-:W2:Y:S01]  /*1520*/  LDCU.128 UR12, c[0x0][0xb10] ;  /* 0x00016200ff0c77ac */ /* 0x000ea20008000c00 */
[----:B------:R-:W3:Y:S01]  /*1530*/  LDCU UR6, c[0x0][0x370] ;  /* 0x00006e00ff0677ac */ /* 0x000ee20008000800 */
[----:B------:R-:W4:Y:S01]  /*1540*/  LDCU UR7, c[0x0][0x374] ;  /* 0x00006e80ff0777ac */ /* 0x000f220008000800 */
[----:B------:R-:W1:Y:S01]  /*1550*/  LDCU UR20, c[0x0][0xb0c] ;  /* 0x00016180ff1477ac */ /* 0x000e620008000800 */
[----:B------:R-:W1:Y:S01]  /*1560*/  LDCU UR21, c[0x0][0xb20] ;  /* 0x00016400ff1577ac */ /* 0x000e620008000800 */
[----:B------:R-:W1:Y:S01]  /*1570*/  LDCU.64 UR8, c[0x0][0xb28] ;  /* 0x00016500ff0877ac */ /* 0x000e620008000a00 */
[----:B--2---:R-:W-:Y:S02]  /*1580*/  UISETP.NE.AND UP3, UPT, UR14, 0x1, UPT ;  /* 0x000000010e00788c */ /* 0x004fe4000bf65270 */
[----:B----4-:R-:W-:Y:S02]  /*1590*/  UIMAD.WIDE.U32 UR10, UR7, UR15, URZ ;  /* 0x0000000f070a72a5 */ /* 0x010fe4000f8e00ff */
[----:B---3--:R-:W-:-:S02]  /*15a0*/  UIMAD.WIDE.U32 UR16, UR6, UR12, URZ ;  /* 0x0000000c061072a5 */ /* 0x008fc4000f8e00ff */
[----:B-1----:R-:W-:Y:S02]  /*15b0*/  UISETP.NE.AND UP0, UPT, UR20, 0x1, UPT ;  /* 0x000000011400788c */ /* 0x002fe4000bf05270 */
[----:B------:R-:W-:Y:S01]  /*15c0*/  UIMAD.WIDE.U32 UR4, UR30, UR12, URZ ;  /* 0x0000000c1e0472a5 */ /* 0x000fe2000f8e00ff */
[----:B------:R-:W-:Y:S02]  /*15d0*/  UMOV UR10, UR11 ;  /* 0x0000000b000a7c82 */ /* 0x000fe40008000000 */
[----:B------:R-:W-:Y:S01]  /*15e0*/  UMOV UR16, UR17 ;  /* 0x0000001100107c82 */ /* 0x000fe20008000000 */
[----:B------:R-:W-:Y:S02]  /*15f0*/  @UP3 USHF.R.U32.HI UR7, URZ, UR21, UR10 ;  /* 0x00000015ff073299 */ /* 0x000fe4000801160a */
[----:B------:R-:W-:Y:S02]  /*1600*/  UISETP.NE.AND UP2, UPT, UR19, 0x1, UPT ;  /* 0x000000011300788c */ /* 0x000fe4000bf45270 */
[----:B------:R-:W-:-:S02]  /*1610*/  USHF.R.U32.HI UR5, URZ, UR13, UR5 ;  /* 0x0000000dff057299 */ /* 0x000fc40008011605 */
[----:B------:R-:W-:Y:S02]  /*1620*/  @UP0 USHF.R.U32.HI UR6, URZ, UR13, UR16 ;  /* 0x0000000dff060299 */ /* 0x000fe40008011610 */
[----:B------:R-:W-:Y:S02]  /*1630*/  UIMAD.WIDE.U32 UR12, UR31, UR15, URZ ;  /* 0x0000000f1f0c72a5 */ /* 0x000fe4000f8e00ff */
[----:B------:R-:W-:Y:S02]  /*1640*/  UIMAD.WIDE.U32 UR10, UR7, UR8, URZ ;  /* 0x00000008070a72a5 */ /* 0x000fe4000f8e00ff */
[----:B------:R-:W-:Y:S02]  /*1650*/  UIMAD.WIDE.U32 UR16, UR6, UR8, URZ ;  /* 0x00000008061072a5 */ /* 0x000fe4000f8e00ff */
[----:B------:R-:W-:Y:S01]  /*1660*/  USEL UR5, UR30, UR5, !UP0 ;  /* 0x000000051e057287 */ /* 0x000fe2000c000000 */
[----:B------:R-:W-:Y:S02]  /*1670*/  UMOV UR4, UR13 ;  /* 0x0000000d00047c82 */ /* 0x000fe40008000000 */
[----:B------:R-:W-:Y:S01]  /*1680*/  UMOV UR10, UR11 ;  /* 0x0000000b000a7c82 */ /* 0x000fe20008000000 */
[----:B------:R-:W-:-:S02]  /*1690*/  USHF.R.U32.HI UR4, URZ, UR21, UR4 ;  /* 0x00000015ff047299 */ /* 0x000fc40008011604 */
[----:B------:R-:W-:Y:S01]  /*16a0*/  @UP2 USHF.R.U32.HI UR7, URZ, UR9, UR10 ;  /* 0x00000009ff072299 */ /* 0x000fe2000801160a */
[----:B------:R-:W-:Y:S01]  /*16b0*/  UMOV UR16, UR17 ;  /* 0x0000001100107c82 */ /* 0x000fe20008000000 */
[----:B------:R-:W-:Y:S02]  /*16c0*/  USEL UR4, UR31, UR4, !UP3 ;  /* 0x000000041f047287 */ /* 0x000fe4000d800000 */
[----:B------:R-:W-:Y:S02]  /*16d0*/  @UP2 USHF.R.U32.HI UR6, URZ, UR9, UR16 ;  /* 0x00000009ff062299 */ /* 0x000fe40008011610 */
[----:B------:R-:W-:Y:S02]  /*16e0*/  UIMAD UR7, UR7, UR19, URZ ;  /* 0x00000013070772a4 */ /* 0x000fe4000f8e02ff */
[----:B------:R-:W-:Y:S02]  /*16f0*/  UIMAD UR12, UR6, UR19, URZ ;  /* 0x00000013060c72a4 */ /* 0x000fe4000f8e02ff */
[----:B------:R-:W-:-:S02]  /*1700*/  UISETP.GE.AND UP0, UPT, UR4, UR7, UPT ;  /* 0x000000070400728c */ /* 0x000fc4000bf06270 */
[----:B------:R-:W-:Y:S02]  /*1710*/  UIMAD.WIDE.U32 UR10, UR4, UR8, URZ ;  /* 0x00000008040a72a5 */ /* 0x000fe4000f8e00ff */
[----:B------:R-:W-:Y:S02]  /*1720*/  UISETP.GE.OR UP0, UPT, UR5, UR12, UP0 ;  /* 0x0000000c0500728c */ /* 0x000fe40008706670 */
[----:B------:R-:W-:Y:S02]  /*1730*/  UIMAD.WIDE.U32 UR12, UR5, UR8, URZ ;  /* 0x00000008050c72a5 */ /* 0x000fe4000f8e00ff */
[----:B------:R-:W-:Y:S01]  /*1740*/  UIADD3 UR10, UPT, UPT, -UR4, URZ, URZ ;  /* 0x000000ff040a7290 */ /* 0x000fe2000fffe1ff */
[----:B------:R-:W-:Y:S01]  /*1750*/  UMOV UR8, UR11 ;  /* 0x0000000b00087c82 */ /* 0x000fe20008000000 */
[----:B------:R-:W-:Y:S02]  /*1760*/  UIADD3 UR11, UPT, UPT, -UR5, URZ, URZ ;  /* 0x000000ff050b7290 */ /* 0x000fe4000fffe1ff */
[----:B------:R-:W-:-:S03]  /*1770*/  USHF.R.U32.HI UR8, URZ, UR9, UR8 ;  /* 0x00000009ff087299 */ /* 0x000fc60008011608 */
[----:B------:R-:W-:Y:S01]  /*1780*/  @!UP0 UMOV UR7, UR13 ;  /* 0x0000000d00078c82 */ /* 0x000fe20008000000 */
[----:B------:R-:W-:Y:S02]  /*1790*/  UIMAD UR31, UR14, UR10, UR31 ;  /* 0x0000000a0e1f72a4 */ /* 0x000fe4000f8e021f */
[----:B------:R-:W-:Y:S02]  /*17a0*/  USEL UR8, UR4, UR8, !UP2 ;  /* 0x0000000804087287 */ /* 0x000fe4000d000000 */
[----:B------:R-:W-:Y:S02]  /*17b0*/  @!UP0 USHF.R.U32.HI UR7, URZ, UR9, UR7 ;  /* 0x00000009ff078299 */ /* 0x000fe40008011607 */
[----:B------:R-:W-:Y:S02]  /*17c0*/  UIADD3 UR9, UPT, UPT, -UR8, URZ, URZ ;  /* 0x000000ff08097290 */ /* 0x000fe4000fffe1ff */
[----:B------:R-:W-:Y:S02]  /*17d0*/  @!UP0 USEL UR7, UR5, UR7, !UP2 ;  /* 0x0000000705078287 */ /* 0x000fe4000d000000 */
[----:B------:R-:W-:-:S02]  /*17e0*/  UIMAD UR9, UR19, UR9, UR4 ;  /* 0x00000009130972a4 */ /* 0x000fc4000f8e0204 */
[----:B------:R-:W-:Y:S02]  /*17f0*/  @!UP0 UIADD3 UR8, UPT, UPT, UR8, -UR7, URZ ;  /* 0x8000000708088290 */ /* 0x000fe4000fffe0ff */
[----:B------:R-:W-:Y:S02]  /*1800*/  @!UP0 UIMAD UR6, UR9, UR6, UR7 ;  /* 0x00000006090682a4 */ /* 0x000fe4000f8e0207 */
[----:B------:R-:W-:Y:S02]  /*1810*/  @!UP0 UIMAD UR4, UR8, UR19, UR5 ;  /* 0x00000013080482a4 */ /* 0x000fe4000f8e0205 */
[----:B------:R-:W-:Y:S02]  /*1820*/  UIMAD UR30, UR20, UR11, UR30 ;  /* 0x0000000b141e72a4 */ /* 0x000fe4000f8e021e */
[----:B------:R-:W-:Y:S01]  /*1830*/  UIMAD UR31, UR4, UR14, UR31 ;  /* 0x0000000e041f72a4 */ /* 0x000fe2000f8e021f */
[----:B------:R-:W-:Y:S02]  /*1840*/  @!UP0 UMOV UR5, UR6 ;  /* 0x0000000600058c82 */ /* 0x000fe40008000000 */
[----:B------:R-:W-:-:S12]  /*1850*/  UIMAD UR30, UR5, UR20, UR30 ;  /* 0x00000014051e72a4 */ /* 0x000fd8000f8e021e */
.L_x_19:
[----:B------:R-:W-:Y:S02]  /*1860*/  UISETP.NE.AND UP2, UPT, UR24, 0x1, UPT ;  /* 0x000000011800788c */ /* 0x000fe4000bf45270 */
[----:B------:R-:W-:Y:S02]  /*1870*/  ULOP3.LUT UR22, UR22, 0xffff, URZ, 0xc0, !UPT ;  /* 0x0000ffff16167892 */ /* 0x000fe4000f8ec0ff */
[----:B------:R-:W-:Y:S02]  /*1880*/  UISETP.NE.AND UP0, UPT, UR18, 0x2, UPT ;  /* 0x000000021200788c */ /* 0x000fe4000bf05270 */
[----:B------:R-:W-:Y:S02]  /*1890*/  ULOP3.LUT UR23, UR23, 0x800, URZ, 0xc0, !UPT ;  /* 0x0000080017177892 */ /* 0x000fe4000f8ec0ff */
[----:B------:R-:W-:Y:S02]  /*18a0*/  ULOP3.LUT UR47, UR47, 0x40, URZ, 0xc0, !UPT ;  /* 0x000000402f2f7892 */ /* 0x000fe4000f8ec0ff */
[----:B------:R-:W-:Y:S01]  /*18b0*/  USHF.L.U32 UR22, UR25, UR22, URZ ;  /* 0x0000001619167299 */ /* 0x000fe200080006ff */
[----:B------:R-:W-:Y:S11]  /*18c0*/  BRA.U UP2, `(.L_x_20) ;  /* 0x0000000102407547 */ /* 0x000ff6000b800000 */
[----:B------:R-:W2:Y:S01]  /*18d0*/  LDCU.128 UR8, c[0x0][0xb10] ;  /* 0x00016200ff0877ac */ /* 0x000ea20008000c00 */
[----:B------:R-:W3:Y:S01]  /*18e0*/  LDCU UR12, c[0x0][0xb0c] ;  /* 0x00016180ff0c77ac */ /* 0x000ee20008000800 */
[----:B------:R-:W4:Y:S01]  /*18f0*/  LDCU UR13, c[0x0][0xb20] ;  /* 0x00016400ff0d77ac */ /* 0x000f220008000800 */
[----:B--2---:R-:W-:Y:S02]  /*1900*/  UIMAD.WIDE.U32 UR4, UR30, UR8, URZ ;  /* 0x000000081e0472a5 */ /* 0x004fe4000f8e00ff */
[----:B------:R-:W-:Y:S02]  /*1910*/  UIMAD.WIDE.U32 UR6, UR31, UR11, URZ ;  /* 0x0000000b1f0672a5 */ /* 0x000fe4000f8e00ff */
[----:B---3--:R-:W-:Y:S02]  /*1920*/  UISETP.NE.AND UP2, UPT, UR12, 0x1, UPT ;  /* 0x000000010c00788c */ /* 0x008fe4000bf45270 */
[----:B------:R-:W-:-:S03]  /*1930*/  USHF.R.U32.HI UR5, URZ, UR9, UR5 ;  /* 0x00000009ff057299 */ /* 0x000fc60008011605 */
[----:B------:R-:W-:Y:S01]  /*1940*/  UMOV UR4, UR7 ;  /* 0x0000000700047c82 */ /* 0x000fe20008000000 */
[----:B------:R-:W-:Y:S02]  /*1950*/  USEL UR5, UR30, UR5, !UP2 ;  /* 0x000000051e057287 */ /* 0x000fe4000d000000 */
[----:B------:R-:W-:Y:S02]  /*1960*/  UISETP.NE.AND UP2, UPT, UR10, 0x1, UPT ;  /* 0x000000010a00788c */ /* 0x000fe4000bf45270 */
[----:B----4-:R-:W-:-:S04]  /*1970*/  USHF.R.U32.HI UR4, URZ, UR13, UR4 ;  /* 0x0000000dff047299 */ /* 0x010fc80008011604 */
[----:B------:R-:W-:-:S04]  /*1980*/  USEL UR4, UR31, UR4, !UP2 ;  /* 0x000000041f047287 */ /* 0x000fc8000d000000 */
[----:B------:R-:W-:Y:S02]  /*1990*/  UIADD3 UR6, UPT, UPT, UR5, -UR4, URZ ;  /* 0x8000000405067290 */ /* 0x000fe4000fffe0ff */
[----:B------:R-:W-:Y:S02]  /*19a0*/  UIADD3 UR4, UPT, UPT, -UR5, UR4, URZ ;  /* 0x0000000405047290 */ /* 0x000fe4000fffe1ff */
[----:B------:R-:W-:Y:S02]  /*19b0*/  UIMAD UR31, UR6, UR10, UR31 ;  /* 0x0000000a061f72a4 */ /* 0x000fe4000f8e021f */
[----:B------:R-:W-:-:S12]  /*19c0*/  UIMAD UR30, UR4, UR12, UR30 ;  /* 0x0000000c041e72a4 */ /* 0x000fd8000f8e021e */
.L_x_20:
[----:B------:R-:W-:Y:S05]  /*19d0*/  BRA.U !UP6, `(.L_x_21) ;  /* 0x000000010e0c7547 */ /* 0x000fea000b800000 */
[----:B------:R-:W-:Y:S01]  /*19e0*/  UCGABAR_WAIT ;  /* 0x0000000000007dc7 */ /* 0x000fe20008000000 */
[----:B------:R-:W-:Y:S01]  /*19f0*/  CCTL.IVALL ;  /* 0x00000000ff00798f */ /* 0x000fe20002000000 */
[----:B------:R-:W-:Y:S05]  /*1a00*/  BRA `(.L_x_22) ;  /* 0x0000000000047947 */ /* 0x000fea0003800000 */
.L_x_21:
[----:B------:R-:W-:Y:S06]  /*1a10*/  BAR.SYNC.DEFER_BLOCKING 0x0 ;  /* 0x0000000000007b1d */ /* 0x000fec0000010000 */
.L_x_22:
[----:B------:R-:W-:Y:S05]  /*1a20*/  BRA.U UP0, `(.L_x_23) ;  /* 0x0000001d00f07547 */ /* 0x000fea000b800000 */
[----:B------:R-:W2:Y:S01]  /*1a30*/  LDCU UR6, c[0x0][0x38c] ;  /* 0x00007180ff0677ac */ /* 0x000ea20008000800 */
[----:B------:R-:W-:Y:S01]  /*1a40*/  PLOP3.LUT P1, PT, PT, PT, UP4, 0x80, 0x8 ;  /* 0x000000000008781c */ /* 0x000fe20003f2f048 */
[----:B------:R-:W-:Y:S01]  /*1a50*/  IMAD.MOV.U32 R12, RZ, RZ, 0x1 ;  /* 0x00000001ff0c7424 */ /* 0x000fe200078e00ff */
[----:B------:R-:W-:Y:S02]  /*1a60*/  ISETP.NE.AND P2, PT, R0, RZ, P3 ;  /* 0x000000ff0000720c */ /* 0x000fe40001f45270 */
[----:B------:R-:W-:Y:S02]  /*1a70*/  CS2R R10, SRZ ;  /* 0x00000000000a7805 */ /* 0x000fe4000001ff00 */
[----:B------:R-:W-:Y:S01]  /*1a80*/  PLOP3.LUT P1, PT, P1, PT, PT, 0x8, 0x80 ;  /* 0x000000000080781c */ /* 0x000fe20000f2e170 */
[----:B------:R-:W-:Y:S01]  /*1a90*/  IMAD.MOV.U32 R9, RZ, RZ, RZ ;  /* 0x000000ffff097224 */ /* 0x000fe200078e00ff */
[----:B------:R-:W3:Y:S01]  /*1aa0*/  LDCU UR39, c[0x0][0x370] ;  /* 0x00006e00ff2777ac */ /* 0x000ee20008000800 */
[----:B------:R-:W-:Y:S01]  /*1ab0*/  IMAD.MOV.U32 R8, RZ, RZ, 0x1 ;  /* 0x00000001ff087424 */ /* 0x000fe200078e00ff */
[----:B------:R-:W4:Y:S01]  /*1ac0*/  LDCU.64 UR26, c[0x0][0x348] ;  /* 0x00006900ff1a77ac */ /* 0x000f220008000a00 */
[----:B------:R-:W-:Y:S01]  /*1ad0*/  ULEA.HI UR44, UR23, UR47, URZ, 0x1a ;  /* 0x0000002f172c7291 */ /* 0x000fe2000f8fd0ff */
[----:B------:R-:W1:Y:S01]  /*1ae0*/  LDCU UR38, c[0x0][0x374] ;  /* 0x00006e80ff2677ac */ /* 0x000e620008000800 */
[----:B--2---:R-:W-:-:S02]  /*1af0*/  UIADD3 UR5, UPT, UPT, UR6, 0x3f, URZ ;  /* 0x0000003f06057890 */ /* 0x004fc4000fffe0ff */
[----:B------:R-:W-:Y:S02]  /*1b00*/  UIADD3 UR48, UPT, UPT, UR6, 0x7e, URZ ;  /* 0x0000007e06307890 */ /* 0x000fe4000fffe0ff */
[----:B------:R-:W-:Y:S01]  /*1b10*/  USHF.R.S32.HI UR4, URZ, 0x1f, UR5 ;  /* 0x0000001fff047899 */ /* 0x000fe20008011405 */
[----:B------:R-:W-:-:S03]  /*1b20*/  UMOV UR7, URZ ;  /* 0x000000ff00077c82 */ /* 0x000fc60008000000 */
[----:B------:R-:W-:Y:S02]  /*1b30*/  ULEA.HI UR4, UR4, UR5, URZ, 0x6 ;  /* 0x0000000504047291 */ /* 0x000fe4000f8f30ff */
[----:B------:R-:W-:Y:S02]  /*1b40*/  UIADD3 UR5, UPT, UPT, UR6, -0x1, URZ ;  /* 0xffffffff06057890 */ /* 0x000fe4000fffe0ff */
[----:B------:R-:W-:Y:S02]  /*1b50*/  USHF.R.S32.HI UR41, URZ, 0x6, UR4 ;  /* 0x00000006ff297899 */ /* 0x000fe40008011404 */
[----:B------:R-:W-:Y:S02]  /*1b60*/  UISETP.GE.U32.AND UP1, UPT, UR5, -0x7f, UPT ;  /* 0xffffff810500788c */ /* 0x000fe4000bf26070 */
[----:B------:R-:W-:-:S04]  /*1b70*/  UISETP.LT.U32.AND UP0, UPT, UR41, 0x1a, UPT ;  /* 0x0000001a2900788c */ /* 0x000fc8000bf01070 */
[----:B------:R-:W-:Y:S02]  /*1b80*/  USEL UR40, UR41, 0x1a, UP0 ;  /* 0x0000001a29287887 */ /* 0x000fe40008000000 */
[----:B------:R-:W-:Y:S02]  /*1b90*/  UISETP.NE.AND UP0, UPT, UR18, URZ, UPT ;  /* 0x000000ff1200728c */ /* 0x000fe4000bf05270 */
[----:B------:R-:W-:Y:S02]  /*1ba0*/  UIADD3 UR4, UPT, UPT, UR40, -0x1, URZ ;  /* 0xffffffff28047890 */ /* 0x000fe4000fffe0ff */
[----:B------:R-:W-:Y:S02]  /*1bb0*/  @UP1 UIADD3 UR4, UPT, UPT, UR40, URZ, URZ ;  /* 0x000000ff28041290 */ /* 0x000fe4000fffe0ff */
[----:B------:R-:W-:Y:S02]  /*1bc0*/  USEL UR24, UR43, 0x2, UP0 ;  /* 0x000000022b187887 */ /* 0x000fe40008000000 */
[----:B------:R-:W-:-:S02]  /*1bd0*/  UIADD3 UR45, UPT, UPT, UR41, -UR40, URZ ;  /* 0x80000028292d7290 */ /* 0x000fc4000fffe0ff */
[----:B------:R-:W-:Y:S02]  /*1be0*/  UIADD3 UR28, UPT, UPT, UR4, 0x1, URZ ;  /* 0x00000001041c7890 */ /* 0x000fe4000fffe0ff */
[----:B-1-34-:R-:W-:-:S12]  /*1bf0*/  UIADD3 UR43, UPT, UPT, -UR4, URZ, URZ ;  /* 0x000000ff042b7290 */ /* 0x01afd8000fffe1ff */
.L_x_43:
[----:B------:R-:W-:Y:S01]  /*1c00*/  UISETP.NE.AND UP0, UPT, UR46, URZ, UPT ;  /* 0x000000ff2e00728c */ /* 0x000fe2000bf05270 */
[----:B------:R-:W1:Y:S08]  /*1c10*/  S2UR UR46, SR_CgaCtaId ;  /* 0x00000000002e79c3 */ /* 0x000e700000008800 */
[----:B------:R-:W-:Y:S05]  /*1c20*/  BRA.U UP0, `(.L_x_24) ;  /* 0x0000000100347547 */ /* 0x000fea000b800000 */
[----:B------:R-:W2:Y:S01]  /*1c30*/  S2R R0, SR_CgaCtaId ;  /* 0x0000000000007919 */ /* 0x000ea20000008800 */
[----:B------:R-:W-:-:S04]  /*1c40*/  MOV R2, 0x400 ;  /* 0x0000040000027802 */ /* 0x000fc80000000f00 */
[----:B--2---:R-:W-:Y:S02]  /*1c50*/  LEA R0, R0, R2, 0x18 ;  /* 0x0000000200007211 */ /* 0x004fe400078ec0ff */
[----:B------:R-:W-:-:S03]  /*1c60*/  SHF.L.U32 R2, R8, 0x1f, RZ ;  /* 0x0000001f08027819 */ /* 0x000fc600000006ff */
[----:B------:R-:W-:-:S04]  /*1c70*/  IMAD R0, R9, 0x8, R0 ;  /* 0x0000000809007824 */ /* 0x000fc800078e0200 */
[----:B------:R-:W2:Y:S02]  /*1c80*/  SYNCS.PHASECHK.TRANS64.TRYWAIT P0, [R0+URZ+0x240], R2 ;  /* 0x00024002000075a7 */ /* 0x000ea400080011ff */
[----:B--2---:R-:W-:Y:S05]  /*1c90*/  @!P0 BRA `(.L_x_25) ;  /* 0x0000007000788947 */ /* 0x004fea0003800000 */
.L_x_146:
[----:B------:R-:W-:Y:S01]  /*1ca0*/  VIADD R9, R9, 0x1 ;  /* 0x0000000109097836 */ /* 0x000fe20000000000 */
[----:B------:R2:W-:Y:S04]  /*1cb0*/  SYNCS.ARRIVE.TRANS64.A1T0 RZ, [R0+URZ+0x230], RZ ;  /* 0x000230ff00ff79a7 */ /* 0x0005e800081000ff */
[----:B------:R-:W-:-:S04]  /*1cc0*/  ISETP.NE.AND P0, PT, R9, 0x2, PT ;  /* 0x000000020900780c */ /* 0x000fc80003f05270 */
[----:B------:R-:W-:Y:S02]  /*1cd0*/  SEL R9, R9, RZ, P0 ;  /* 0x000000ff09097207 */ /* 0x000fe40000000000 */
[----:B--2---:R-:W-:-:S04]  /*1ce0*/  SEL R0, RZ, 0x1, P0 ;  /* 0x00000001ff007807 */ /* 0x004fc80000000000 */
[----:B------:R-:W-:-:S07]  /*1cf0*/  LOP3.LUT R8, R8, R0, RZ, 0x3c, !PT ;  /* 0x0000000008087212 */ /* 0x000fce00078e3cff */
.L_x_24:
[----:B------:R-:W-:Y:S01]  /*1d00*/  UMOV UR6, 0x400 ;  /* 0x0000040000067882 */ /* 0x000fe20000000000 */
[----:B------:R-:W-:Y:S01]  /*1d10*/  UISETP.GE.U32.AND UP0, UPT, UR48, 0x7f, UPT ;  /* 0x0000007f3000788c */ /* 0x000fe2000bf06070 */
[----:B------:R-:W-:Y:S01]  /*1d20*/  SHF.L.U32 R0, R12, 0x1f, RZ ;  /* 0x0000001f0c007819 */ /* 0x000fe200000006ff */
[----:B-1----:R-:W-:Y:S02]  /*1d30*/  ULEA UR6, UR46, UR6, 0x18 ;  /* 0x000000062e067291 */ /* 0x002fe4000f8ec0ff */
[----:B------:R-:W-:Y:S02]  /*1d40*/  ULEA UR11, UR31, UR44, 0x7 ;  /* 0x0000002c1f0b7291 */ /* 0x000fe4000f8e38ff */
[----:B------:R-:W-:Y:S01]  /*1d50*/  ULEA UR4, UR7, UR6, 0x3 ;  /* 0x0000000607047291 */ /* 0x000fe2000f8e18ff */
[----:B------:R-:W-:-:S08]  /*1d60*/  UMOV UR13, URZ ;  /* 0x000000ff000d7c82 */ /* 0x000fd00008000000 */
[----:B------:R1:W2:Y:S01]  /*1d70*/  SYNCS.PHASECHK.TRANS64.TRYWAIT P0, [UR4+0xd0], R0 ;  /* 0x0000d000ff0075a7 */ /* 0x0002a20008001104 */
[----:B------:R-:W-:-:S04]  /*1d80*/  ULEA.HI UR4, UR30, UR30, URZ, 0x1 ;  /* 0x0000001e1e047291 */ /* 0x000fc8000f8f08ff */
[----:B------:R-:W-:-:S04]  /*1d90*/  USHF.L.U32 UR4, UR4, 0x6, URZ ;  /* 0x0000000604047899 */ /* 0x000fc800080006ff */
[----:B------:R-:W-:Y:S01]  /*1da0*/  ULOP3.LUT UR35, UR47, 0xffffff80, UR4, 0xf8, !UPT ;  /* 0xffffff802f237892 */ /* 0x000fe2000f8ef804 */
[----:B------:R-:W-:Y:S11]  /*1db0*/  BRA.U !UP0, `(.L_x_26) ;  /* 0x0000000108c47547 */ /* 0x000ff6000b800000 */
[----:B------:R-:W-:Y:S01]  /*1dc0*/  UMOV UR16, UR43 ;  /* 0x0000002b00107c82 */ /* 0x000fe20008000000 */
[----:B------:R-:W-:Y:S01]  /*1dd0*/  UMOV UR4, UR7 ;  /* 0x0000000700047c82 */ /* 0x000fe20008000000 */
[----:B------:R-:W-:-:S05]  /*1de0*/  UMOV UR34, URZ ;  /* 0x000000ff00227c82 */ /* 0x000fca0008000000 */
.L_x_32:
[----:B------:R-:W-:Y:S01]  /*1df0*/  ULEA UR33, UR4, UR6, 0x3 ;  /* 0x0000000604217291 */ /* 0x000fe2000f8e18ff */
[----:B------:R-:W-:Y:S01]  /*1e00*/  @P3 MOV R2, 0x4000 ;  /* 0x0000400000023802 */ /* 0x000fe20000000f00 */
[----:B--234-:R-:W-:Y:S10]  /*1e10*/  @P0 BRA `(.L_x_27) ;  /* 0x00000000000c0947 */ /* 0x01cff40003800000 */
[----:B------:R-:W-:-:S04]  /*1e20*/  SHF.L.U32 R3, R12, 0x1f, RZ ;  /* 0x0000001f0c037819 */ /* 0x000fc800000006ff */
[----:B------:R-:W2:Y:S02]  /*1e30*/  SYNCS.PHASECHK.TRANS64.TRYWAIT P0, [UR33+0xd0], R3 ;  /* 0x0000d003ff0075a7 */ /* 0x000ea40008001121 */
[----:B--2---:R-:W-:Y:S05]  /*1e40*/  @!P0 BRA `(.L_x_28) ;  /* 0x0000007000208947 */ /* 0x004fea0003800000 */
.L_x_27:
[----:B------:R2:W-:Y:S01]  /*1e50*/  @P3 SYNCS.ARRIVE.TRANS64 RZ, [UR33], R2 ;  /* 0x00000002ffff39a7 */ /* 0x0005e20008000021 */
[----:B------:R-:W-:Y:S02]  /*1e60*/  ULOP3.LUT UR5, UR24, 0x2, URZ, 0xfc, !UPT ;  /* 0x0000000218057892 */ /* 0x000fe4000f8efcff */
[----:B------:R-:W-:Y:S02]  /*1e70*/  UIADD3 UR16, UPT, UPT, UR16, 0x1, URZ ;  /* 0x0000000110107890 */ /* 0x000fe4000fffe0ff */
[----:B------:R-:W-:Y:S02]  /*1e80*/  UISETP.NE.AND UP0, UPT, UR5, 0x2, UPT ;  /* 0x000000020500788c */ /* 0x000fe4000bf05270 */
[----:B------:R-:W-:-:S07]  /*1e90*/  UISETP.NE.AND UP2, UPT, UR16, 0x1, UPT ;  /* 0x000000011000788c */ /* 0x000fce000bf45270 */
[----:B------:R-:W-:Y:S05]  /*1ea0*/  BRA.U UP0, `(.L_x_29) ;  /* 0x0000000100047547 */ /* 0x000fea000b800000 */
[----:B------:R-:W-:Y:S05]  /*1eb0*/  BPT.TRAP 0x1 ;  /* 0x000000040000795c */ /* 0x000fea0000300000 */
.L_x_29:
[----:B------:R-:W-:Y:S04]  /*1ec0*/  BSSY.RECONVERGENT B0, `(.L_x_30) ;  /* 0x0000003000007945 */ /* 0x000fe80003800200 */
[----:B------:R-:W-:Y:S05]  /*1ed0*/  @!P2 BRA `(.L_x_31) ;  /* 0x000000000004a947 */ /* 0x000fea0003800000 */
[----:B------:R-:W-:Y:S05]  /*1ee0*/  BPT.TRAP 0x1 ;  /* 0x000000040000795c */ /* 0x000fea0000300000 */
.L_x_31:
[----:B------:R-:W-:Y:S05]  /*1ef0*/  BSYNC.RECONVERGENT B0 ;  /* 0x0000000000007941 */ /* 0x000fea0003800200 */
.L_x_30:
[----:B------:R-:W-:Y:S02]  /*1f00*/  UIADD3 UR5, UPT, UPT, UR4, 0x1, URZ ;  /* 0x0000000104057890 */ /* 0x000fe4000fffe0ff */
[----:B------:R-:W-:Y:S02]  /*1f10*/  USHF.L.U32 UR32, UR4, 0xc, URZ ;  /* 0x0000000c04207899 */ /* 0x000fe400080006ff */
[----:B------:R-:W-:Y:S02]  /*1f20*/  UISETP.NE.AND UP0, UPT, UR5, 0x1a, UPT ;  /* 0x0000001a0500788c */ /* 0x000fe4000bf05270 */
[----:B------:R-:W-:Y:S02]  /*1f30*/  UIADD3 UR14, UP1, UPT, UR26, 0x80, URZ ;  /* 0x000000801a0e7890 */ /* 0x000fe4000ff3e0ff */
[----:B------:R-:W-:Y:S02]  /*1f40*/  USEL UR8, URZ, 0x1, UP0 ;  /* 0x00000001ff087887 */ /* 0x000fe40008000000 */
[----:B------:R-:W-:-:S02]  /*1f50*/  USEL UR7, UR5, URZ, UP0 ;  /* 0x000000ff05077287 */ /* 0x000fc40008000000 */
[----:B------:R-:W-:Y:S02]  /*1f60*/  UIADD3 UR4, UP0, UPT, UR26, 0x180, URZ ;  /* 0x000001801a047890 */ /* 0x000fe4000ff1e0ff */
[----:B------:R-:W-:Y:S01]  /*1f70*/  ULEA UR5, UR7, UR6, 0x3 ;  /* 0x0000000607057291 */ /* 0x000fe2000f8e18ff */
[----:B------:R-:W-:Y:S01]  /*1f80*/  LOP3.LUT R12, R12, UR8, RZ, 0x3c, !PT ;  /* 0x000000080c0c7c12 */ /* 0x000fe2000f8e3cff */
[----:B------:R-:W-:Y:S02]  /*1f90*/  ULOP3.LUT UR8, UR32, UR23, URZ, 0xfc, !UPT ;  /* 0x0000001720087292 */ /* 0x000fe4000f8efcff */
[----:B------:R-:W-:Y:S01]  /*1fa0*/  ULOP3.LUT UR33, UR33, 0xfefffff8, URZ, 0xc0, !UPT ;  /* 0xfefffff821217892 */ /* 0x000fe2000f8ec0ff */
[----:B-1----:R-:W-:Y:S01]  /*1fb0*/  SHF.L.U32 R0, R12, 0x1f, RZ ;  /* 0x0000001f0c007819 */ /* 0x002fe200000006ff */
[----:B------:R-:W-:Y:S02]  /*1fc0*/  UIADD3.X UR15, UPT, UPT, URZ, UR27, URZ, UP1, !UPT ;  /* 0x0000001bff0f7290 */ /* 0x000fe40008ffe4ff */
[----:B------:R-:W-:Y:S01]  /*1fd0*/  UIADD3 UR32, UPT, UPT, UR6, 0x4400, UR32 ;  /* 0x0000440006207890 */ /* 0x000fe2000fffe020 */
[----:B------:R3:W4:Y:S01]  /*1fe0*/  SYNCS.PHASECHK.TRANS64.TRYWAIT P0, [UR5+0xd0], R0 ;  /* 0x0000d000ff0075a7 */ /* 0x0007220008001105 */
[----:B------:R-:W-:-:S02]  /*1ff0*/  UIADD3 UR8, UPT, UPT, UR6, 0x1e400, UR8 ;  /* 0x0001e40006087890 */ /* 0x000fc4000fffe008 */
[----:B------:R-:W-:Y:S02]  /*2000*/  UIADD3.X UR5, UPT, UPT, URZ, UR27, URZ, UP0, !UPT ;  /* 0x0000001bff057290 */ /* 0x000fe400087fe4ff */
[----:B------:R-:W-:Y:S01]  /*2010*/  UPRMT UR13, URZ, 0x5410, UR22 ;  /* 0x00005410ff0d7896 */ /* 0x000fe20008000016 */
[----:B------:R-:W-:Y:S01]  /*2020*/  UMOV UR18, 0x0 ;  /* 0x0000000000127882 */ /* 0x000fe20000000000 */
[----:B------:R-:W-:Y:S01]  /*2030*/  UMOV UR19, 0x10000000 ;  /* 0x1000000000137882 */ /* 0x000fe20000000000 */
[----:B------:R-:W-:Y:S01]  /*2040*/  UMOV UR10, UR34 ;  /* 0x00000022000a7c82 */ /* 0x000fe20008000000 */
[----:B------:R-:W-:Y:S01]  /*2050*/  UMOV UR12, UR36 ;  /* 0x00000024000c7c82 */ /* 0x000fe20008000000 */
[----:B------:R-:W-:Y:S01]  /*2060*/  UMOV UR9, UR33 ;  /* 0x0000002100097c82 */ /* 0x000fe20008000000 */
[----:B------:R1:W-:Y:S03]  /*2070*/  UTMALDG.3D.2CTA [UR32], [UR14], desc[UR18] ;  /* 0x000012200e0075b4 */ /* 0x0003e60008211000 */
[----:B------:R2:W-:Y:S01]  /*2080*/  UTMALDG.3D.MULTICAST.2CTA [UR8], [UR4], UR13, desc[UR18] ;  /* 0x00001208040073b4 */ /* 0x0005e2000821180d */
[----:B-1----:R-:W-:Y:S01]  /*2090*/  UIADD3 UR34, UPT, UPT, UR34, 0x40, URZ ;  /* 0x0000004022227890 */ /* 0x002fe2000fffe0ff */
[----:B--2---:R-:W-:Y:S01]  /*20a0*/  UMOV UR13, UR28 ;  /* 0x0000001c000d7c82 */ /* 0x004fe20008000000 */
[----:B------:R-:W-:Y:S01]  /*20b0*/  UMOV UR4, UR7 ;  /* 0x0000000700047c82 */ /* 0x000fe20008000000 */
[----:B------:R-:W-:Y:S09]  /*20c0*/  BRA.U UP2, `(.L_x_32) ;  /* 0xfffffffd02487547 */ /* 0x000ff2000b83ffff */
.L_x_26:
[----:B------:R-:W-:Y:S01]  /*20d0*/  ULEA UR4, UR7, UR6, 0x3 ;  /* 0x0000000607047291 */ /* 0x000fe2000f8e18ff */
[----:B-1-3--:R-:W-:Y:S01]  /*20e0*/  SHF.L.U32 R0, R12, 0x1f, RZ ;  /* 0x0000001f0c007819 */ /* 0x00afe200000006ff */
[----:B------:R-:W-:Y:S01]  /*20f0*/  @!P1 SYNCS.ARRIVE.TRANS64.A1T0 RZ, [UR6+0x1c8], RZ ;  /* 0x0001c8ffffff99a7 */ /* 0x000fe20008100006 */
[----:B------:R-:W-:-:S06]  /*2100*/  UISETP.GT.AND UP0, UPT, UR41, UR40, UPT ;  /* 0x000000282900728c */ /* 0x000fcc000bf04270 */
[----:B--2-4-:R1:W2:Y:S03]  /*2110*/  SYNCS.PHASECHK.TRANS64.TRYWAIT P0, [UR4+0xd0], R0 ;  /* 0x0000d000ff0075a7 */ /* 0x0142a60008001104 */
[----:B------:R-:W-:Y:S05]  /*2120*/  BRA.U !UP0, `(.L_x_33) ;  /* 0x0000000108c47547 */ /* 0x000fea000b800000 */
[----:B------:R-:W-:Y:S01]  /*2130*/  UIADD3 UR25, UPT, UPT, UR45, UR13, URZ ;  /* 0x0000000d2d197290 */ /* 0x000fe2000fffe0ff */
[----:B------:R-:W-:-:S11]  /*2140*/  UMOV UR4, UR7 ;  /* 0x0000000700047c82 */ /* 0x000fd60008000000 */
.L_x_39:
[----:B------:R-:W-:Y:S01]  /*2150*/  ULEA UR17, UR4, UR6, 0x3 ;  /* 0x0000000604117291 */ /* 0x000fe2000f8e18ff */
[----:B--2---:R-:W-:Y:S01]  /*2160*/  @P3 MOV R2, 0x4000 ;  /* 0x0000400000023802 */ /* 0x004fe20000000f00 */
[----:B--2-4-:R-:W-:Y:S10]  /*2170*/  @P0 BRA `(.L_x_34) ;  /* 0x00000000000c0947 */ /* 0x014ff40003800000 */
[----:B------:R-:W-:-:S04]  /*2180*/  SHF.L.U32 R3, R12, 0x1f, RZ ;  /* 0x0000001f0c037819 */ /* 0x000fc800000006ff */
[----:B------:R-:W2:Y:S02]  /*2190*/  SYNCS.PHASECHK.TRANS64.TRYWAIT P0, [UR17+0xd0], R3 ;  /* 0x0000d003ff0075a7 */ /* 0x000ea40008001111 */
[----:B--2---:R-:W-:Y:S05]  /*21a0*/  @!P0 BRA `(.L_x_35) ;  /* 0x0000006c00608947 */ /* 0x004fea0003800000 */
.L_x_34:
[----:B------:R2:W-:Y:S01]  /*21b0*/  @P3 SYNCS.ARRIVE.TRANS64 RZ, [UR17], R2 ;  /* 0x00000002ffff39a7 */ /* 0x0005e20008000011 */
[----:B------:R-:W-:-:S04]  /*21c0*/  ULOP3.LUT UR5, UR24, 0x2, URZ, 0xfc, !UPT ;  /* 0x0000000218057892 */ /* 0x000fc8000f8efcff */
[----:B------:R-:W-:-:S09]  /*21d0*/  UISETP.NE.AND UP0, UPT, UR5, 0x2, UPT ;  /* 0x000000020500788c */ /* 0x000fd2000bf05270 */
[----:B------:R-:W-:Y:S05]  /*21e0*/  BRA.U UP0, `(.L_x_36) ;  /* 0x0000000100047547 */ /* 0x000fea000b800000 */
[----:B------:R-:W-:Y:S05]  /*21f0*/  BPT.TRAP 0x1 ;  /* 0x000000040000795c */ /* 0x000fea0000300000 */
.L_x_36:
[----:B------:R-:W-:Y:S04]  /*2200*/  BSSY.RECONVERGENT B0, `(.L_x_37) ;  /* 0x0000003000007945 */ /* 0x000fe80003800200 */
[----:B------:R-:W-:Y:S05]  /*2210*/  @!P2 BRA `(.L_x_38) ;  /* 0x000000000004a947 */ /* 0x000fea0003800000 */
[----:B------:R-:W-:Y:S05]  /*2220*/  BPT.TRAP 0x1 ;  /* 0x000000040000795c */ /* 0x000fea0000300000 */
.L_x_38:
[----:B------:R-:W-:Y:S05]  /*2230*/  BSYNC.RECONVERGENT B0 ;  /* 0x0000000000007941 */ /* 0x000fea0003800200 */
.L_x_37:
        /* <DEDUP_REMOVED lines=10> */
[----:B------:R-:W-:Y:S01]  /*22e0*/  USHF.L.U32 UR18, UR13, 0x6, URZ ;  /* 0x000000060d127899 */ /* 0x000fe200080006ff */
[----:B-1----:R-:W-:Y:S01]  /*22f0*/  SHF.L.U32 R0, R12, 0x1f, RZ ;  /* 0x0000001f0c007819 */ /* 0x002fe200000006ff */
[----:B------:R-:W-:Y:S02]  /*2300*/  ULOP3.LUT UR17, UR17, 0xfefffff8, URZ, 0xc0, !UPT ;  /* 0xfefffff811117892 */ /* 0x000fe4000f8ec0ff */
[----:B------:R-:W-:Y:S01]  /*2310*/  UIADD3 UR16, UPT, UPT, UR6, 0x4400, UR16 ;  /* 0x0000440006107890 */ /* 0x000fe2000fffe010 */
[----:B------:R3:W4:Y:S01]  /*2320*/  SYNCS.PHASECHK.TRANS64.TRYWAIT P0, [UR5+0xd0], R0 ;  /* 0x0000d000ff0075a7 */ /* 0x0007220008001105 */
[----:B------:R-:W-:-:S02]  /*2330*/  UIADD3.X UR5, UPT, UPT, URZ, UR27, URZ, UP1, !UPT ;  /* 0x0000001bff057290 */ /* 0x000fc40008ffe4ff */
[----:B------:R-:W-:Y:S02]  /*2340*/  UIADD3 UR8, UPT, UPT, UR6, 0x1e400, UR8 ;  /* 0x0001e40006087890 */ /* 0x000fe4000fffe008 */
[----:B------:R-:W-:Y:S02]  /*2350*/  UPRMT UR21, URZ, 0x5410, UR22 ;  /* 0x00005410ff157896 */ /* 0x000fe40008000016 */
[----:B------:R-:W-:Y:S01]  /*2360*/  UIADD3.X UR15, UPT, UPT, URZ, UR27, URZ, UP0, !UPT ;  /* 0x0000001bff0f7290 */ /* 0x000fe200087fe4ff */
[----:B------:R-:W-:Y:S01]  /*2370*/  UMOV UR30, 0x0 ;  /* 0x00000000001e7882 */ /* 0x000fe20000000000 */
[----:B------:R-:W-:Y:S01]  /*2380*/  UMOV UR31, 0x10000000 ;  /* 0x10000000001f7882 */ /* 0x000fe20000000000 */
[----:B------:R-:W-:Y:S01]  /*2390*/  UMOV UR19, UR35 ;  /* 0x0000002300137c82 */ /* 0x000fe20008000000 */
[----:B------:R-:W-:Y:S01]  /*23a0*/  UMOV UR20, UR36 ;  /* 0x0000002400147c82 */ /* 0x000fe20008000000 */
[----:B------:R-:W-:Y:S01]  /*23b0*/  UMOV UR12, UR36 ;  /* 0x00000024000c7c82 */ /* 0x000fe20008000000 */
[----:B------:R-:W-:Y:S01]  /*23c0*/  UMOV UR9, UR17 ;  /* 0x0000001100097c82 */ /* 0x000fe20008000000 */
[----:B------:R-:W-:Y:S01]  /*23d0*/  UMOV UR10, UR18 ;  /* 0x00000012000a7c82 */ /* 0x000fe20008000000 */
[----:B------:R1:W-:Y:S01]  /*23e0*/  UTMALDG.3D.2CTA [UR16], [UR4], desc[UR30] ;  /* 0x00001e10040075b4 */ /* 0x0003e20008211000 */
[----:B------:R-:W-:-:S04]  /*23f0*/  UIADD3 UR13, UPT, UPT, UR13, 0x1, URZ ;  /* 0x000000010d0d7890 */ /* 0x000fc8000fffe0ff */
[----:B------:R-:W-:Y:S01]  /*2400*/  UISETP.NE.AND UP0, UPT, UR13, UR25, UPT ;  /* 0x000000190d00728c */ /* 0x000fe2000bf05270 */
[----:B------:R3:W-:Y:S01]  /*2410*/  UTMALDG.3D.MULTICAST.2CTA [UR8], [UR14], UR21, desc[UR30] ;  /* 0x00001e080e0073b4 */ /* 0x0007e20008211815 */
[----:B-1----:R-:W-:-:S07]  /*2420*/  UMOV UR4, UR7 ;  /* 0x0000000700047c82 */ /* 0x002fce0008000000 */
[----:B---3--:R-:W-:Y:S05]  /*2430*/  BRA.U UP0, `(.L_x_39) ;  /* 0xfffffffd00447547 */ /* 0x008fea000b83ffff */
.L_x_33:
[C---:B------:R-:W-:Y:S01]  /*2440*/  LEA R3, R11.reuse, UR6, 0x3 ;  /* 0x000000060b037c11 */ /* 0x040fe2000f8e18ff */
[----:B------:R-:W-:Y:S01]  /*2450*/  NOP ;  /* 0x0000000000007918 */ /* 0x000fe20000000000 */
[----:B-1----:R-:W-:Y:S02]  /*2460*/  SHF.L.U32 R0, R10, 0x1f, RZ ;  /* 0x0000001f0a007819 */ /* 0x002fe400000006ff */
[----:B------:R-:W-:Y:S02]  /*2470*/  LEA R4, R11, UR6, 0x4 ;  /* 0x000000060b047c11 */ /* 0x000fe4000f8e20ff */
[----:B--2-4-:R-:W1:Y:S02]  /*2480*/  SYNCS.PHASECHK.TRANS64.TRYWAIT P0, [R3+URZ+0x1d0], R0 ;  /* 0x0001d000030075a7 */ /* 0x014e6400080011ff */
[----:B-1----:R-:W-:Y:S05]  /*2490*/  @!P0 BRA `(.L_x_40) ;  /* 0x0000006800bc8947 */ /* 0x002fea0003800000 */
.L_x_149:
[----:B------:R-:W2:Y:S01]  /*24a0*/  LDS.128 R4, [R4+0x260] ;  /* 0x0002600004047984 */ /* 0x000ea20000000c00 */
[----:B------:R-:W-:Y:S01]  /*24b0*/  UISETP.GE.AND UP0, UPT, UR42, 0x1, UPT ;  /* 0x000000012a00788c */ /* 0x000fe2000bf06270 */
[----:B------:R-:W-:Y:S01]  /*24c0*/  @!PT LDS RZ, [RZ] ;  /* 0x00000000fffff984 */ /* 0x000fe20000000800 */
[----:B------:R-:W-:Y:S01]  /*24d0*/  @!PT LDS RZ, [RZ] ;  /* 0x00000000fffff984 */ /* 0x000fe20000000800 */
[----:B------:R-:W-:Y:S01]  /*24e0*/  @!PT LDS RZ, [RZ] ;  /* 0x00000000fffff984 */ /* 0x000fe20000000800 */
[----:B------:R-:W-:Y:S01]  /*24f0*/  @!PT LDS RZ, [RZ] ;  /* 0x00000000fffff984 */ /* 0x000fe20000000800 */
[----:B------:R3:W-:Y:S06]  /*2500*/  MEMBAR.ALL.CTA ;  /* 0x0000000000007992 */ /* 0x0007ec0000008000 */
[----:B---3--:R-:W3:Y:S01]  /*2510*/  FENCE.VIEW.ASYNC.S ;  /* 0x00000000000073c6 */ /* 0x008ee20000000000 */
[----:B--2---:R-:W-:-:S13]  /*2520*/  LOP3.LUT P0, RZ, R6, 0x1, RZ, 0xc0, !PT ;  /* 0x0000000106ff7812 */ /* 0x004fda000780c0ff */
[----:B---3--:R-:W-:Y:S01]  /*2530*/  VOTEU.ANY UP1, P0 ;  /* 0x0000000000ff7886 */ /* 0x008fe20000020100 */
[----:B------:R-:W-:-:S13]  /*2540*/  PLOP3.LUT P0, PT, PT, PT, UP1, 0x80, 0x8 ;  /* 0x000000000008781c */ /* 0x000fda0003f0f018 */
[----:B-1----:R-:W-:Y:S02]  /*2550*/  @P0 LOP3.LUT R0, R5, 0xffff, RZ, 0xc0, !PT ;  /* 0x0000ffff05000812 */ /* 0x002fe400078ec0ff */
[----:B------:R-:W-:Y:S02]  /*2560*/  @P0 MOV R2, R4 ;  /* 0x0000000400020202 */ /* 0x000fe40000000f00 */
[----:B------:R-:W-:Y:S01]  /*2570*/  @P0 R2UR UR5, R0 ;  /* 0x00000000000502ca */ /* 0x000fe200000e0000 */
[----:B------:R-:W-:Y:S01]  /*2580*/  VIADD R0, R3, 0x1e0 ;  /* 0x000001e003007836 */ /* 0x000fe20000000000 */
[----:B------:R-:W-:Y:S02]  /*2590*/  @P0 SHF.R.U32.HI R4, RZ, 0x10, R5 ;  /* 0x00000010ff040819 */ /* 0x000fe40000011605 */
[----:B------:R-:W-:Y:S02]  /*25a0*/  @P0 R2UR UR8, R2 ;  /* 0x00000000020802ca */ /* 0x000fe400000e0000 */
[----:B------:R-:W-:-:S02]  /*25b0*/  PRMT R0, RZ, 0x654, R0 ;  /* 0x00000654ff007816 */ /* 0x000fc40000000000 */
[----:B------:R-:W-:Y:S02]  /*25c0*/  @P0 R2UR UR4, R4 ;  /* 0x00000000040402ca */ /* 0x000fe400000e0000 */
[----:B------:R1:W-:Y:S03]  /*25d0*/  SYNCS.ARRIVE.TRANS64.RED.A1T0 RZ, [R0+URZ], RZ ;  /* 0x000000ff00ff79a7 */ /* 0x0003e600081004ff */
[----:B------:R-:W-:-:S04]  /*25e0*/  @UP1 UMOV UR29, UR5 ;  /* 0x00000005001d1c82 */ /* 0x000fc80008000000 */
[----:B------:R-:W-:-:S04]  /*25f0*/  @UP1 UMOV UR37, UR8 ;  /* 0x0000000800251c82 */ /* 0x000fc80008000000 */
[----:B------:R-:W-:Y:S01]  /*2600*/  @UP1 UMOV UR36, UR4 ;  /* 0x0000000400241c82 */ /* 0x000fe20008000000 */
[----:B------:R-:W-:Y:S05]  /*2610*/  BRA.U !UP0, `(.L_x_41) ;  /* 0x0000000108d47547 */ /* 0x000fea000b800000 */
[----:B------:R-:W2:Y:S01]  /*2620*/  LDCU.128 UR12, c[0x0][0xb10] ;  /* 0x00016200ff0c77ac */ /* 0x000ea20008000c00 */
[----:B------:R-:W3:Y:S01]  /*2630*/  LDCU UR30, c[0x0][0xb20] ;  /* 0x00016400ff1e77ac */ /* 0x000ee20008000800 */
[----:B------:R-:W4:Y:S01]  /*2640*/  LDCU UR25, c[0x0][0xb0c] ;  /* 0x00016180ff1977ac */ /* 0x000f220008000800 */
[----:B------:R-:W1:Y:S01]  /*2650*/  LDCU.64 UR10, c[0x0][0xb28] ;  /* 0x00016500ff0a77ac */ /* 0x000e620008000a00 */
[----:B------:R-:W-:Y:S02]  /*2660*/  UISETP.NE.AND UP3, UPT, UR42, 0x1, UPT ;  /* 0x000000012a00788c */ /* 0x000fe4000bf65270 */
[----:B--2---:R-:W-:Y:S02]  /*2670*/  UIMAD.WIDE.U32 UR8, UR38, UR15, URZ ;  /* 0x0000000f260872a5 */ /* 0x004fe4000f8e00ff */
[----:B------:R-:W-:Y:S02]  /*2680*/  UIMAD.WIDE.U32 UR4, UR39, UR12, URZ ;  /* 0x0000000c270472a5 */ /* 0x000fe4000f8e00ff */
[----:B------:R-:W-:-:S02]  /*2690*/  UISETP.NE.AND UP0, UPT, UR14, 0x1, UPT ;  /* 0x000000010e00788c */ /* 0x000fc4000bf05270 */
[----:B------:R-:W-:Y:S01]  /*26a0*/  UIMAD.WIDE.U32 UR20, UR29, UR15, URZ ;  /* 0x0000000f1d1472a5 */ /* 0x000fe2000f8e00ff */
[----:B------:R-:W-:Y:S02]  /*26b0*/  UMOV UR8, UR9 ;  /* 0x0000000900087c82 */ /* 0x000fe40008000000 */
[----:B------:R-:W-:Y:S01]  /*26c0*/  UMOV UR4, UR5 ;  /* 0x0000000500047c82 */ /* 0x000fe20008000000 */
[----:B---3--:R-:W-:Y:S02]  /*26d0*/  USHF.R.U32.HI UR8, URZ, UR30, UR8 ;  /* 0x0000001eff087299 */ /* 0x008fe40008011608 */
[----:B----4-:R-:W-:Y:S02]  /*26e0*/  UISETP.NE.AND UP2, UPT, UR25, 0x1, UPT ;  /* 0x000000011900788c */ /* 0x010fe4000bf45270 */
[----:B------:R-:W-:Y:S02]  /*26f0*/  USHF.R.U32.HI UR4, URZ, UR13, UR4 ;  /* 0x0000000dff047299 */ /* 0x000fe40008011604 */
[----:B------:R-:W-:-:S02]  /*2700*/  USEL UR5, UR38, UR8, !UP0 ;  /* 0x0000000826057287 */ /* 0x000fc4000c000000 */
[----:B------:R-:W-:Y:S02]  /*2710*/  USEL UR8, UR39, UR4, !UP2 ;  /* 0x0000000427087287 */ /* 0x000fe4000d000000 */
[----:B-1----:R-:W-:Y:S01]  /*2720*/  UIMAD.WIDE.U32 UR16, UR5, UR10, URZ ;  /* 0x0000000a051072a5 */ /* 0x002fe2000f8e00ff */
[----:B------:R-:W-:Y:S01]  /*2730*/  UMOV UR4, UR21 ;  /* 0x0000001500047c82 */ /* 0x000fe20008000000 */
[----:B------:R-:W-:Y:S02]  /*2740*/  UIMAD.WIDE.U32 UR18, UR37, UR12, URZ ;  /* 0x0000000c251272a5 */ /* 0x000fe4000f8e00ff */
[----:B------:R-:W-:-:S03]  /*2750*/  UIMAD.WIDE.U32 UR20, UR8, UR10, URZ ;  /* 0x0000000a081472a5 */ /* 0x000fc6000f8e00ff */
[----:B------:R-:W-:Y:S01]  /*2760*/  UMOV UR16, UR17 ;  /* 0x0000001100107c82 */ /* 0x000fe20008000000 */
[----:B------:R-:W-:Y:S02]  /*2770*/  USHF.R.U32.HI UR4, URZ, UR30, UR4 ;  /* 0x0000001eff047299 */ /* 0x000fe40008011604 */
[----:B------:R-:W-:Y:S01]  /*2780*/  @UP3 USHF.R.U32.HI UR5, URZ, UR11, UR16 ;  /* 0x0000000bff053299 */ /* 0x000fe20008011610 */
[----:B------:R-:W-:Y:S01]  /*2790*/  UMOV UR18, UR19 ;  /* 0x0000001300127c82 */ /* 0x000fe20008000000 */
[----:B------:R-:W-:Y:S01]  /*27a0*/  UMOV UR20, UR21 ;  /* 0x0000001500147c82 */ /* 0x000fe20008000000 */
[----:B------:R-:W-:Y:S02]  /*27b0*/  USHF.R.U32.HI UR13, URZ, UR13, UR18 ;  /* 0x0000000dff0d7299 */ /* 0x000fe40008011612 */
[----:B------:R-:W-:Y:S02]  /*27c0*/  USEL UR4, UR29, UR4, !UP0 ;  /* 0x000000041d047287 */ /* 0x000fe4000c000000 */
[----:B------:R-:W-:-:S02]  /*27d0*/  @UP3 USHF.R.U32.HI UR8, URZ, UR11, UR20 ;  /* 0x0000000bff083299 */ /* 0x000fc40008011614 */
[----:B------:R-:W-:Y:S02]  /*27e0*/  UIMAD UR9, UR42, UR5, URZ ;  /* 0x000000052a0972a4 */ /* 0x000fe4000f8e02ff */
[----:B------:R-:W-:Y:S02]  /*27f0*/  USEL UR5, UR37, UR13, !UP2 ;  /* 0x0000000d25057287 */ /* 0x000fe4000d000000 */
[----:B------:R-:W-:Y:S02]  /*2800*/  UIMAD UR12, UR42, UR8, URZ ;  /* 0x000000082a0c72a4 */ /* 0x000fe4000f8e02ff */
[----:B------:R-:W-:Y:S02]  /*2810*/  UISETP.GE.AND UP0, UPT, UR4, UR9, UPT ;  /* 0x000000090400728c */ /* 0x000fe4000bf06270 */
[----:B------:R-:W-:Y:S02]  /*2820*/  UIMAD.WIDE.U32 UR16, UR4, UR10, URZ ;  /* 0x0000000a041072a5 */ /* 0x000fe4000f8e00ff */
[----:B------:R-:W-:-:S02]  /*2830*/  UISETP.GE.OR UP0, UPT, UR5, UR12, UP0 ;  /* 0x0000000c0500728c */ /* 0x000fc40008706670 */
        /* <DEDUP_REMOVED lines=19> */
.L_x_41:
[----:B------:R-:W2:Y:S02]  /*2970*/  LDCU UR4, c[0x0][0xb30] ;  /* 0x00016600ff0477ac */ /* 0x000ea40008000800 */
[----:B--2---:R-:W-:-:S09]  /*2980*/  UISETP.NE.AND UP0, UPT, UR4, 0x1, UPT ;  /* 0x000000010400788c */ /* 0x004fd2000bf05270 */
[----:B------:R-:W-:Y:S05]  /*2990*/  BRA.U UP0, `(.L_x_42) ;  /* 0x0000000100447547 */ /* 0x000fea000b800000 */
[----:B------:R-:W2:Y:S01]  /*29a0*/  LDCU.128 UR12, c[0x0][0xb10] ;  /* 0x00016200ff0c77ac */ /* 0x000ea20008000c00 */
[----:B------:R-:W3:Y:S01]  /*29b0*/  LDCU UR10, c[0x0][0xb0c] ;  /* 0x00016180ff0a77ac */ /* 0x000ee20008000800 */
[----:B------:R-:W4:Y:S01]  /*29c0*/  LDCU UR11, c[0x0][0xb20] ;  /* 0x00016400ff0b77ac */ /* 0x000f220008000800 */
[----:B--2---:R-:W-:Y:S02]  /*29d0*/  UIMAD.WIDE.U32 UR8, UR37, UR12, URZ ;  /* 0x0000000c250872a5 */ /* 0x004fe4000f8e00ff */
[----:B------:R-:W-:Y:S02]  /*29e0*/  UIMAD.WIDE.U32 UR4, UR29, UR15, URZ ;  /* 0x0000000f1d0472a5 */ /* 0x000fe4000f8e00ff */
[----:B---3--:R-:W-:Y:S02]  /*29f0*/  UISETP.NE.AND UP2, UPT, UR10, 0x1, UPT ;  /* 0x000000010a00788c */ /* 0x008fe4000bf45270 */
[----:B------:R-:W-:Y:S01]  /*2a00*/  UISETP.NE.AND UP0, UPT, UR14, 0x1, UPT ;  /* 0x000000010e00788c */ /* 0x000fe2000bf05270 */
[----:B------:R-:W-:-:S02]  /*2a10*/  UMOV UR8, UR9 ;  /* 0x0000000900087c82 */ /* 0x000fc40008000000 */
[----:B------:R-:W-:Y:S01]  /*2a20*/  UMOV UR4, UR5 ;  /* 0x0000000500047c82 */ /* 0x000fe20008000000 */
[----:B------:R-:W-:Y:S02]  /*2a30*/  USHF.R.U32.HI UR13, URZ, UR13, UR8 ;  /* 0x0000000dff0d7299 */ /* 0x000fe40008011608 */
[----:B----4-:R-:W-:Y:S02]  /*2a40*/  USHF.R.U32.HI UR4, URZ, UR11, UR4 ;  /* 0x0000000bff047299 */ /* 0x010fe40008011604 */
[----:B------:R-:W-:Y:S02]  /*2a50*/  USEL UR5, UR37, UR13, !UP2 ;  /* 0x0000000d25057287 */ /* 0x000fe4000d000000 */
[----:B------:R-:W-:-:S04]  /*2a60*/  USEL UR4, UR29, UR4, !UP0 ;  /* 0x000000041d047287 */ /* 0x000fc8000c000000 */
[----:B------:R-:W-:Y:S02]  /*2a70*/  UIADD3 UR8, UPT, UPT, UR5, -UR4, URZ ;  /* 0x8000000405087290 */ /* 0x000fe4000fffe0ff */
[----:B------:R-:W-:Y:S02]  /*2a80*/  UIADD3 UR4, UPT, UPT, -UR5, UR4, URZ ;  /* 0x0000000405047290 */ /* 0x000fe4000fffe1ff */
[----:B------:R-:W-:Y:S02]  /*2a90*/  UIMAD UR29, UR8, UR14, UR29 ;  /* 0x0000000e081d72a4 */ /* 0x000fe4000f8e021d */
[----:B------:R-:W-:-:S12]  /*2aa0*/  UIMAD UR37, UR4, UR10, UR37 ;  /* 0x0000000a042572a4 */ /* 0x000fd8000f8e0225 */
.L_x_42:
[----:B------:R-:W-:Y:S01]  /*2ab0*/  VIADD R11, R11, 0x1 ;  /* 0x000000010b0b7836 */ /* 0x000fe20000000000 */
[----:B------:R-:W-:Y:S01]  /*2ac0*/  R2UR UR4, R78 ;  /* 0x000000004e0472ca */ /* 0x000fe200000e0000 */
[----:B------:R-:W-:Y:S01]  /*2ad0*/  UIADD3 UR30, UPT, UPT, UR37, UR63, URZ ;  /* 0x0000003f251e7290 */ /* 0x000fe2000fffe0ff */
[----:B------:R-:W-:Y:S02]  /*2ae0*/  PLOP3.LUT P1, PT, PT, PT, PT, 0x80, 0x8 ;  /* 0x000000000008781c */ /* 0x000fe40003f2f070 */
[----:B------:R-:W-:-:S04]  /*2af0*/  ISETP.NE.AND P0, PT, R11, 0x2, PT ;  /* 0x000000020b00780c */ /* 0x000fc80003f05270 */
[----:B-1----:R-:W-:Y:S02]  /*2b00*/  SEL R0, RZ, 0x1, P0 ;  /* 0x00000001ff007807 */ /* 0x002fe40000000000 */
[----:B------:R-:W-:Y:S02]  /*2b10*/  SEL R11, R11, RZ, P0 ;  /* 0x000000ff0b0b7207 */ /* 0x000fe40000000000 */
[----:B------:R-:W-:Y:S01]  /*2b20*/  LOP3.LUT R10, R10, R0, RZ, 0x3c, !PT ;  /* 0x000000000a0a7212 */ /* 0x000fe200078e3cff */
[----:B------:R-:W-:Y:S01]  /*2b30*/  UIADD3 UR31, UPT, UPT, UR29, UR4, URZ ;  /* 0x000000041d1f7290 */ /* 0x000fe2000fffe0ff */
[----:B------:R-:W-:Y:S11]  /*2b40*/  BRA.U UP1, `(.L_x_43) ;  /* 0xfffffff1012c7547 */ /* 0x000ff6000b83ffff */
[----:B------:R-:W-:Y:S01]  /*2b50*/  UIADD3 UR8, UPT, UPT, UR6, 0xd0, URZ ;  /* 0x000000d006087890 */ /* 0x000fe2000fffe0ff */
[----:B------:R-:W-:-:S03]  /*2b60*/  SHF.L.U32 R2, R12, 0x1f, RZ ;  /* 0x0000001f0c027819 */ /* 0x000fc600000006ff */
[----:B------:R-:W-:-:S09]  /*2b70*/  ULEA UR4, UR7, UR8, 0x3 ;  /* 0x0000000807047291 */ /* 0x000fd2000f8e18ff */
[----:B------:R-:W1:Y:S02]  /*2b80*/  SYNCS.PHASECHK.TRANS64.TRYWAIT P0, [UR4], R2 ;  /* 0x00000002ff0075a7 */ /* 0x000e640008001104 */
[----:B-1----:R-:W-:Y:S05]  /*2b90*/  @!P0 BRA `(.L_x_44) ;  /* 0x0000006400108947 */ /* 0x002fea0003800000 */
.L_x_151:
[----:B------:R-:W-:-:S04]  /*2ba0*/  UIADD3 UR4, UPT, UPT, UR7, 0x1, URZ ;  /* 0x0000000107047890 */ /* 0x000fc8000fffe0ff */
[----:B------:R-:W-:-:S04]  /*2bb0*/  UISETP.NE.AND UP0, UPT, UR4, 0x1a, UPT ;  /* 0x0000001a0400788c */ /* 0x000fc8000bf05270 */
[----:B------:R-:W-:Y:S02]  /*2bc0*/  USEL UR6, URZ, 0x1, UP0 ;  /* 0x00000001ff067887 */ /* 0x000fe40008000000 */
[----:B------:R-:W-:-:S04]  /*2bd0*/  USEL UR4, UR4, URZ, UP0 ;  /* 0x000000ff04047287 */ /* 0x000fc80008000000 */
[----:B------:R-:W-:Y:S01]  /*2be0*/  ULEA UR5, UR4, UR8, 0x3 ;  /* 0x0000000804057291 */ /* 0x000fe2000f8e18ff */
[----:B-1----:R-:W-:-:S04]  /*2bf0*/  LOP3.LUT R2, R12, UR6, RZ, 0x3c, !PT ;  /* 0x000000060c027c12 */ /* 0x002fc8000f8e3cff */
[----:B------:R-:W-:-:S04]  /*2c00*/  SHF.L.U32 R3, R2, 0x1f, RZ ;  /* 0x0000001f02037819 */ /* 0x000fc800000006ff */
[----:B------:R-:W1:Y:S02]  /*2c10*/  SYNCS.PHASECHK.TRANS64.TRYWAIT P0, [UR5], R3 ;  /* 0x00000003ff0075a7 */ /* 0x000e640008001105 */
[----:B-1----:R-:W-:Y:S05]  /*2c20*/  @!P0 BRA `(.L_x_45) ;  /* 0x0000006400048947 */ /* 0x002fea0003800000 */
.L_x_153:
[----:B------:R-:W-:-:S04]  /*2c30*/  UIADD3 UR4, UPT, UPT, UR4, 0x1, URZ ;  /* 0x0000000104047890 */ /* 0x000fc8000fffe0ff */
[----:B------:R-:W-:-:S04]  /*2c40*/  UISETP.NE.AND UP0, UPT, UR4, 0x1a, UPT ;  /* 0x0000001a0400788c */ /* 0x000fc8000bf05270 */
[----:B------:R-:W-:Y:S02]  /*2c50*/  USEL UR6, URZ, 0x1, UP0 ;  /* 0x00000001ff067887 */ /* 0x000fe40008000000 */
[----:B------:R-:W-:-:S04]  /*2c60*/  USEL UR4, UR4, URZ, UP0 ;  /* 0x000000ff04047287 */ /* 0x000fc80008000000 */
[----:B------:R-:W-:Y:S01]  /*2c70*/  ULEA UR5, UR4, UR8, 0x3 ;  /* 0x0000000804057291 */ /* 0x000fe2000f8e18ff */
[----:B------:R-:W-:-:S04]  /*2c80*/  LOP3.LUT R2, R2, UR6, RZ, 0x3c, !PT ;  /* 0x0000000602027c12 */ /* 0x000fc8000f8e3cff */
[----:B-1----:R-:W-:-:S04]  /*2c90*/  SHF.L.U32 R3, R2, 0x1f, RZ ;  /* 0x0000001f02037819 */ /* 0x002fc800000006ff */
[----:B------:R-:W1:Y:S02]  /*2ca0*/  SYNCS.PHASECHK.TRANS64.TRYWAIT P0, [UR5], R3 ;  /* 0x00000003ff0075a7 */ /* 0x000e640008001105 */
[----:B-1----:R-:W-:Y:S05]  /*2cb0*/  @!P0 BRA `(.L_x_46) ;  /* 0x0000006000f88947 */ /* 0x002fea0003800000 */
.L_x_155:
        /* <DEDUP_REMOVED lines=9> */
.L_x_157:
        /* <DEDUP_REMOVED lines=9> */
.L_x_159:
        /* <DEDUP_REMOVED lines=9> */
.L_x_161:
        /* <DEDUP_REMOVED lines=9> */
.L_x_163:
        /* <DEDUP_REMOVED lines=9> */
.L_x_165:
        /* <DEDUP_REMOVED lines=9> */
.L_x_167:
        /* <DEDUP_REMOVED lines=9> */
.L_x_169:
        /* <DEDUP_REMOVED lines=9> */
.L_x_171:
        /* <DEDUP_REMOVED lines=9> */
.L_x_173:
        /* <DEDUP_REMOVED lines=9> */
.L_x_175:
        /* <DEDUP_REMOVED lines=9> */
.L_x_177:
        /* <DEDUP_REMOVED lines=9> */
.L_x_179:
        /* <DEDUP_REMOVED lines=9> */
.L_x_181:
        /* <DEDUP_REMOVED lines=9> */
.L_x_183:
        /* <DEDUP_REMOVED lines=9> */
.L_x_185:
        /* <DEDUP_REMOVED lines=9> */
.L_x_187:
        /* <DEDUP_REMOVED lines=9> */
.L_x_189:
        /* <DEDUP_REMOVED lines=9> */
.L_x_191:
        /* <DEDUP_REMOVED lines=9> */
.L_x_193:
        /* <DEDUP_REMOVED lines=9> */
.L_x_195:
        /* <DEDUP_REMOVED lines=9> */
.L_x_197:
        /* <DEDUP_REMOVED lines=9> */
.L_x_199:
[----:B------:R-:W-:-:S04]  /*3920*/  UIADD3 UR4, UPT, UPT, UR4, 0x1, URZ ;  /* 0x0000000104047890 */ /* 0x000fc8000fffe0ff */
[----:B------:R-:W-:-:S04]  /*3930*/  UISETP.NE.AND UP0, UPT, UR4, 0x1a, UPT ;  /* 0x0000001a0400788c */ /* 0x000fc8000bf05270 */
[----:B------:R-:W-:Y:S02]  /*3940*/  USEL UR5, URZ, 0x1, UP0 ;  /* 0x00000001ff057887 */ /* 0x000fe40008000000 */
[----:B------:R-:W-:-:S04]  /*3950*/  USEL UR4, UR4, URZ, UP0 ;  /* 0x000000ff04047287 */ /* 0x000fc80008000000 */
[----:B------:R-:W-:Y:S01]  /*3960*/  ULEA UR4, UR4, UR8, 0x3 ;  /* 0x0000000804047291 */ /* 0x000fe2000f8e18ff */
[----:B------:R-:W-:-:S04]  /*3970*/  LOP3.LUT R2, R2, UR5, RZ, 0x3c, !PT ;  /* 0x0000000502027c12 */ /* 0x000fc8000f8e3cff */
[----:B------:R-:W-:Y:S01]  /*3980*/  SHF.L.U32 R2, R2, 0x1f, RZ ;  /* 0x0000001f02027819 */ /* 0x000fe200000006ff */
[----:B-1----:R-:W-:-:S07]  /*3990*/  IMAD.U32 R0, RZ, RZ, UR4 ;  /* 0x00000004ff007e24 */ /* 0x002fce000f8e00ff */
.L_x_69:
[----:B-1----:R1:W2:Y:S02]  /*39a0*/  SYNCS.PHASECHK.TRANS64.TRYWAIT P0, [R0+URZ], R2 ;  /* 0x00000002000075a7 */ /* 0x0022a400080011ff */
[----:B--2---:R-:W-:Y:S05]  /*39b0*/  @!P0 NANOSLEEP.SYNCS 0x989680 ;  /* 0x009896800000895d */ /* 0x004fea0003900000 */
[----:B------:R-:W2:Y:S02]  /*39c0*/  @!P0 SYNCS.PHASECHK.TRANS64 P0, [R0+URZ], R2 ;  /* 0x00000002000085a7 */ /* 0x000ea400080010ff */
[----:B--2---:R-:W-:Y:S05]  /*39d0*/  @P0 EXIT ;  /* 0x000000000000094d */ /* 0x004fea0003800000 */
[----:B------:R-:W-:Y:S05]  /*39e0*/  BRA `(.L_x_69) ;  /* 0xfffffffc00ec7947 */ /* 0x000fea000383ffff */
.L_x_23:
[----:B------:R-:W-:-:S04]  /*39f0*/  UISETP.NE.AND UP0, UPT, UR46, URZ, UPT ;  /* 0x000000ff2e00728c */ /* 0x000fc8000bf05270 */
[----:B------:R-:W-:-:S09]  /*3a00*/  UISETP.NE.OR UP0, UPT, UR18, 0x1, UP0 ;  /* 0x000000011200788c */ /* 0x000fd20008705670 */
[----:B------:R-:W-:Y:S05]  /*3a10*/  BRA.U UP0, `(.L_x_70) ;  /* 0x0000000500487547 */ /* 0x000fea000b800000 */
[----:B------:R-:W-:Y:S01]  /*3a20*/  ISETP.GE.U32.AND P2, PT, R0, 0x4, PT ;  /* 0x000000040000780c */ /* 0x000fe20003f46070 */
[----:B------:R-:W-:Y:S01]  /*3a30*/  IMAD.MOV.U32 R12, RZ, RZ, 0x1 ;  /* 0x00000001ff0c7424 */ /* 0x000fe200078e00ff */
[----:B------:R-:W-:Y:S02]  /*3a40*/  CS2R R10, SRZ ;  /* 0x00000000000a7805 */ /* 0x000fe4000001ff00 */
[----:B------:R-:W-:Y:S01]  /*3a50*/  CS2R R8, SRZ ;  /* 0x0000000000087805 */ /* 0x000fe2000001ff00 */
[----:B------:R-:W-:Y:S01]  /*3a60*/  UMOV UR6, 0x400 ;  /* 0x0000040000067882 */ /* 0x000fe20000000000 */
[----:B------:R-:W-:Y:S01]  /*3a70*/  UMOV UR5, URZ ;  /* 0x000000ff00057c82 */ /* 0x000fe20008000000 */
[----:B------:R-:W-:-:S12]  /*3a80*/  ULEA UR6, UR46, UR6, 0x18 ;  /* 0x000000062e067291 */ /* 0x000fd8000f8ec0ff */
.L_x_74:
[----:B------:R-:W-:Y:S02]  /*3a90*/  LEA R2, R8, UR6, 0x3 ;  /* 0x0000000608027c11 */ /* 0x000fe4000f8e18ff */
[----:B------:R-:W-:-:S03]  /*3aa0*/  SHF.L.U32 R4, R9, 0x1f, RZ ;  /* 0x0000001f09047819 */ /* 0x000fc600000006ff */
[----:B------:R-:W-:Y:S01]  /*3ab0*/  VIADD R5, R2, 0x240 ;  /* 0x0000024002057836 */ /* 0x000fe20000000000 */
[----:B------:R-:W2:Y:S02]  /*3ac0*/  SYNCS.PHASECHK.TRANS64.TRYWAIT P0, [R2+URZ+0x230], R4 ;  /* 0x00023004020075a7 */ /* 0x000ea400080011ff */
[----:B--2---:R-:W-:Y:S05]  /*3ad0*/  @!P0 BRA `(.L_x_71) ;  /* 0x0000005c00988947 */ /* 0x004fea0003800000 */
.L_x_200:
[----:B------:R-:W-:Y:S01]  /*3ae0*/  ULEA UR4, UR5, UR6, 0x3 ;  /* 0x0000000605047291 */ /* 0x000fe2000f8e18ff */
[----:B--2---:R-:W-:Y:S01]  /*3af0*/  PRMT R2, RZ, 0x654, R5 ;  /* 0x00000654ff027816 */ /* 0x004fe20000000005 */
[----:B------:R-:W-:Y:S01]  /*3b00*/  @!P2 IMAD.MOV.U32 R4, RZ, RZ, 0x10 ;  /* 0x00000010ff04a424 */ /* 0x000fe200078e00ff */
[----:B------:R-:W-:Y:S01]  /*3b10*/  SHF.L.U32 R5, R12, 0x1f, RZ ;  /* 0x0000001f0c057819 */ /* 0x000fe200000006ff */
[----:B------:R-:W-:Y:S01]  /*3b20*/  UIADD3 UR7, UPT, UPT, UR4, 0x1d0, URZ ;  /* 0x000001d004077890 */ /* 0x000fe2000fffe0ff */
[----:B------:R2:W-:Y:S05]  /*3b30*/  SYNCS.ARRIVE.TRANS64.RED.A1T0 RZ, [R2+URZ], RZ ;  /* 0x000000ff02ff79a7 */ /* 0x0005ea00081004ff */
[----:B------:R-:W-:Y:S01]  /*3b40*/  IMAD.U32 R6, RZ, RZ, UR7 ;  /* 0x00000007ff067e24 */ /* 0x000fe2000f8e00ff */
[----:B------:R-:W3:Y:S04]  /*3b50*/  SYNCS.PHASECHK.TRANS64.TRYWAIT P0, [UR4+0x1e0], R5 ;  /* 0x0001e005ff0075a7 */ /* 0x000ee80008001104 */
[----:B------:R-:W-:Y:S01]  /*3b60*/  PRMT R6, R0, 0x654, R6 ;  /* 0x0000065400067816 */ /* 0x000fe20000000006 */
[----:B--23--:R-:W-:Y:S06]  /*3b70*/  @!P0 BRA `(.L_x_72) ;  /* 0x0000005c00848947 */ /* 0x00cfec0003800000 */
.L_x_202:
[----:B------:R-:W-:Y:S01]  /*3b80*/  ULEA UR8, UR5, UR6, 0x4 ;  /* 0x0000000605087291 */ /* 0x000fe2000f8e20ff */
[----:B------:R-:W-:Y:S01]  /*3b90*/  SEL R3, R6, R3, !P2 ;  /* 0x0000000306037207 */ /* 0x000fe20005000000 */
[----:B------:R-:W-:Y:S01]  /*3ba0*/  UIADD3 UR9, UPT, UPT, UR4, 0x1d0, URZ ;  /* 0x000001d004097890 */ /* 0x000fe2000fffe0ff */
[----:B--2---:R-:W-:Y:S01]  /*3bb0*/  LEA R2, R11, UR6, 0x3 ;  /* 0x000000060b027c11 */ /* 0x004fe2000f8e18ff */
[----:B------:R-:W-:Y:S01]  /*3bc0*/  UIADD3 UR8, UPT, UPT, UR8, 0x260, URZ ;  /* 0x0000026008087890 */ /* 0x000fe2000fffe0ff */
[----:B------:R2:W-:Y:S01]  /*3bd0*/  @!P2 SYNCS.ARRIVE.TRANS64.RED RZ, [R3+URZ], R4 ;  /* 0x0000000403ffa9a7 */ /* 0x0005e200080004ff */
[----:B------:R-:W-:Y:S01]  /*3be0*/  UIADD3 UR4, UPT, UPT, UR5, 0x1, URZ ;  /* 0x0000000105047890 */ /* 0x000fe2000fffe0ff */
[----:B------:R-:W-:-:S03]  /*3bf0*/  VIADD R8, R8, 0x1 ;  /* 0x0000000108087836 */ /* 0x000fc60000000000 */
[----:B------:R-:W-:Y:S02]  /*3c00*/  UISETP.NE.AND UP0, UPT, UR4, 0x2, UPT ;  /* 0x000000020400788c */ /* 0x000fe4000bf05270 */
[----:B------:R-:W-:Y:S01]  /*3c10*/  ISETP.NE.AND P0, PT, R8, 0x2, PT ;  /* 0x000000020800780c */ /* 0x000fe20003f05270 */
[----:B------:R-:W-:Y:S06]  /*3c20*/  UGETNEXTWORKID.BROADCAST [UR8], [UR9] ;  /* 0x00000000080073ca */ /* 0x000fec0008000100 */
[----:B------:R-:W-:Y:S02]  /*3c30*/  USEL UR7, URZ, 0x1, UP0 ;  /* 0x00000001ff077887 */ /* 0x000fe40008000000 */
[----:B------:R-:W-:-:S04]  /*3c40*/  USEL UR5, UR4, URZ, UP0 ;  /* 0x000000ff04057287 */ /* 0x000fc80008000000 */
[----:B------:R-:W-:Y:S02]  /*3c50*/  LOP3.LUT R12, R12, UR7, RZ, 0x3c, !PT ;  /* 0x000000070c0c7c12 */ /* 0x000fe4000f8e3cff */
[----:B--2---:R-:W-:-:S04]  /*3c60*/  SHF.L.U32 R4, R10, 0x1f, RZ ;  /* 0x0000001f0a047819 */ /* 0x004fc800000006ff */
[----:B------:R-:W2:Y:S02]  /*3c70*/  SYNCS.PHASECHK.TRANS64.TRYWAIT P1, [R2+URZ+0x1d0], R4 ;  /* 0x0001d004020075a7 */ /* 0x000ea400080211ff */
[----:B--2---:R-:W-:Y:S05]  /*3c80*/  @!P1 BRA `(.L_x_73) ;  /* 0x0000005c00589947 */ /* 0x004fea0003800000 */
.L_x_203:
[C---:B--2---:R-:W-:Y:S01]  /*3c90*/  LEA R4, R11.reuse, UR6, 0x4 ;  /* 0x000000060b047c11 */ /* 0x044fe2000f8e20ff */
[----:B------:R-:W-:Y:S01]  /*3ca0*/  VIADD R2, R2, 0x1e0 ;  /* 0x000001e002027836 */ /* 0x000fe20000000000 */
[----:B------:R-:W-:Y:S01]  /*3cb0*/  SEL R8, R8, RZ, P0 ;  /* 0x000000ff08087207 */ /* 0x000fe20000000000 */
[----:B------:R-:W-:-:S03]  /*3cc0*/  VIADD R11, R11, 0x1 ;  /* 0x000000010b0b7836 */ /* 0x000fc60000000000 */
[----:B------:R-:W2:Y:S01]  /*3cd0*/  LDS.128 R4, [R4+0x260] ;  /* 0x0002600004047984 */ /* 0x000ea20000000c00 */
[----:B------:R-:W-:Y:S02]  /*3ce0*/  PRMT R2, RZ, 0x654, R2 ;  /* 0x00000654ff027816 */ /* 0x000fe40000000002 */
[C---:B------:R-:W-:Y:S01]  /*3cf0*/  ISETP.NE.AND P1, PT, R11.reuse, 0x2, PT ;  /* 0x000000020b00780c */ /* 0x040fe20003f25270 */
[----:B------:R-:W-:Y:S01]  /*3d00*/  @!PT LDS RZ, [RZ] ;  /* 0x00000000fffff984 */ /* 0x000fe20000000800 */
[----:B------:R-:W-:Y:S01]  /*3d10*/  @!PT LDS RZ, [RZ] ;  /* 0x00000000fffff984 */ /* 0x000fe20000000800 */
[----:B------:R-:W-:Y:S01]  /*3d20*/  @!PT LDS RZ, [RZ] ;  /* 0x00000000fffff984 */ /* 0x000fe20000000800 */
[----:B------:R-:W-:Y:S01]  /*3d30*/  @!PT LDS RZ, [RZ] ;  /* 0x00000000fffff984 */ /* 0x000fe20000000800 */
[----:B------:R3:W-:Y:S06]  /*3d40*/  MEMBAR.ALL.CTA ;  /* 0x0000000000007992 */ /* 0x0007ec0000008000 */
[----:B---3--:R-:W3:Y:S01]  /*3d50*/  FENCE.VIEW.ASYNC.S ;  /* 0x00000000000073c6 */ /* 0x008ee20000000000 */
[----:B------:R-:W-:Y:S01]  /*3d60*/  SEL R11, R11, RZ, P1 ;  /* 0x000000ff0b0b7207 */ /* 0x000fe20000800000 */
[----:B---3--:R3:W-:Y:S01]  /*3d70*/  SYNCS.ARRIVE.TRANS64.RED.A1T0 RZ, [R2+URZ], RZ ;  /* 0x000000ff02ff79a7 */ /* 0x0087e200081004ff */
[----:B--2---:R-:W-:-:S02]  /*3d80*/  LOP3.LUT P3, RZ, R6, 0x1, RZ, 0xc0, !PT ;  /* 0x0000000106ff7812 */ /* 0x004fc4000786c0ff */
[----:B------:R-:W-:-:S04]  /*3d90*/  SEL R4, RZ, 0x1, P1 ;  /* 0x00000001ff047807 */ /* 0x000fc80000800000 */
[----:B------:R-:W-:Y:S02]  /*3da0*/  LOP3.LUT R10, R10, R4, RZ, 0x3c, !PT ;  /* 0x000000040a0a7212 */ /* 0x000fe400078e3cff */
[----:B---3--:R-:W-:-:S04]  /*3db0*/  SEL R2, RZ, 0x1, P0 ;  /* 0x00000001ff027807 */ /* 0x008fc80000000000 */
[----:B------:R-:W-:Y:S01]  /*3dc0*/  LOP3.LUT R9, R9, R2, RZ, 0x3c, !PT ;  /* 0x0000000209097212 */ /* 0x000fe200078e3cff */
[----:B------:R-:W-:Y:S06]  /*3dd0*/  @P3 BRA `(.L_x_74) ;  /* 0xfffffffc002c3947 */ /* 0x000fec000383ffff */
[----:B------:R-:W-:Y:S01]  /*3de0*/  ULEA UR4, UR5, UR6, 0x3 ;  /* 0x0000000605047291 */ /* 0x000fe2000f8e18ff */
[----:B------:R-:W-:-:S08]  /*3df0*/  SHF.L.U32 R2, R12, 0x1f, RZ ;  /* 0x0000001f0c027819 */ /* 0x000fd000000006ff */
[----:B------:R-:W2:Y:S02]  /*3e00*/  SYNCS.PHASECHK.TRANS64 P0, [UR4+0x1e0], R2 ;  /* 0x0001e002ff0075a7 */ /* 0x000ea40008001004 */
[----:B--2---:R-:W-:Y:S05]  /*3e10*/  @P0 BRA `(.L_x_75) ;  /* 0x0000000000080947 */ /* 0x004fea0003800000 */
[----:B------:R-:W2:Y:S02]  /*3e20*/  SYNCS.PHASECHK.TRANS64.TRYWAIT P0, [UR4+0x1e0], R2 ;  /* 0x0001e002ff0075a7 */ /* 0x000ea40008001104 */
[----:B--2---:R-:W-:Y:S05]  /*3e30*/  @!P0 BRA `(.L_x_76) ;  /* 0x0000005c00008947 */ /* 0x004fea0003800000 */
.L_x_75:
[----:B------:R-:W-:-:S04]  /*3e40*/  UIADD3 UR7, UPT, UPT, UR5, 0x1, URZ ;  /* 0x0000000105077890 */ /* 0x000fc8000fffe0ff */
[----:B------:R-:W-:-:S04]  /*3e50*/  UISETP.NE.AND UP0, UPT, UR7, 0x2, UPT ;  /* 0x000000020700788c */ /* 0x000fc8000bf05270 */
[----:B------:R-:W-:Y:S02]  /*3e60*/  USEL UR8, URZ, 0x1, UP0 ;  /* 0x00000001ff087887 */ /* 0x000fe40008000000 */
[----:B------:R-:W-:-:S04]  /*3e70*/  USEL UR7, UR7, URZ, UP0 ;  /* 0x000000ff07077287 */ /* 0x000fc80008000000 */
[----:B------:R-:W-:Y:S01]  /*3e80*/  ULEA UR7, UR7, UR6, 0x3 ;  /* 0x0000000607077291 */ /* 0x000fe2000f8e18ff */
[----:B--2---:R-:W-:-:S04]  /*3e90*/  LOP3.LUT R2, R12, UR8, RZ, 0x3c, !PT ;  /* 0x000000080c027c12 */ /* 0x004fc8000f8e3cff */
[----:B------:R-:W-:-:S04]  /*3ea0*/  SHF.L.U32 R0, R2, 0x1f, RZ ;  /* 0x0000001f02007819 */ /* 0x000fc800000006ff */
[----:B------:R-:W2:Y:S02]  /*3eb0*/  SYNCS.PHASECHK.TRANS64 P0, [UR7+0x1e0], R0 ;  /* 0x0001e000ff0075a7 */ /* 0x000ea40008001007 */
[----:B-12---:R-:W-:Y:S05]  /*3ec0*/  @P0 EXIT ;  /* 0x000000000000094d */ /* 0x006fea0003800000 */
[----:B------:R-:W-:Y:S02]  /*3ed0*/  SHF.L.U32 R2, R2, 0x1f, RZ ;  /* 0x0000001f02027819 */ /* 0x000fe400000006ff */
[----:B------:R-:W-:-:S07]  /*3ee0*/  MOV R0, UR7 ;  /* 0x0000000700007c02 */ /* 0x000fce0008000f00 */
.L_x_77:
[----:B-1----:R1:W2:Y:S02]  /*3ef0*/  SYNCS.PHASECHK.TRANS64.TRYWAIT P0, [R0+URZ+0x1e0], R2 ;  /* 0x0001e002000075a7 */ /* 0x0022a400080011ff */
[----:B--2---:R-:W-:Y:S05]  /*3f00*/  @!P0 NANOSLEEP.SYNCS 0x989680 ;  /* 0x009896800000895d */ /* 0x004fea0003900000 */
[----:B------:R-:W2:Y:S02]  /*3f10*/  @!P0 SYNCS.PHASECHK.TRANS64 P0, [R0+URZ+0x1e0], R2 ;  /* 0x0001e002000085a7 */ /* 0x000ea400080010ff */
[----:B--2---:R-:W-:Y:S05]  /*3f20*/  @P0 EXIT ;  /* 0x000000000000094d */ /* 0x004fea0003800000 */
[----:B------:R-:W-:Y:S05]  /*3f30*/  BRA `(.L_x_77) ;  /* 0xfffffffc00ec7947 */ /* 0x000fea000383ffff */
.L_x_70:
[----:B------:R-:W-:Y:S05]  /*3f40*/  BRA.U UP5, `(.L_x_78) ;  /* 0x0000001105a07547 */ /* 0x000fea000b800000 */
[----:B------:R-:W-:Y:S01]  /*3f50*/  UMOV UR4, 0x40 ;  /* 0x0000004000047882 */ /* 0x000fe20000000000 */
[----:B------:R-:W-:Y:S01]  /*3f60*/  NOP ;  /* 0x0000000000007918 */ /* 0x000fe20000000000 */
[----:B------:R-:W-:Y:S01]  /*3f70*/  ULEA UR5, UR46, UR4, 0x18 ;  /* 0x000000042e057291 */ /* 0x000fe2000f8ec0ff */
[----:B------:R-:W-:Y:S02]  /*3f80*/  UMOV UR6, 0x400 ;  /* 0x0000040000067882 */ /* 0x000fe40000000000 */
[----:B------:R-:W-:-:S06]  /*3f90*/  ULEA UR6, UR46, UR6, 0x18 ;  /* 0x000000062e067291 */ /* 0x000fcc000f8ec0ff */
[----:B------:R-:W2:Y:S02]  /*3fa0*/  LDS.U8 R0, [UR5+0x1c] ;  /* 0x00001c05ff007984 */ /* 0x000ea40008000000 */
[----:B--2---:R-:W-:-:S13]  /*3fb0*/  ISETP.NE.AND P0, PT, R0, RZ, PT ;  /* 0x000000ff0000720c */ /* 0x004fda0003f05270 */
[----:B------:R-:W-:Y:S05]  /*3fc0*/  @P0 BRA `(.L_x_79) ;  /* 0x0000000400080947 */ /* 0x000fea0003800000 */
[----:B------:R-:W-:Y:S02]  /*3fd0*/  UISETP.NE.U32.AND UP1, UPT, UR33, 0x1, UPT ;  /* 0x000000012100788c */ /* 0x000fe4000bf25070 */
[----:B------:R-:W-:-:S07]  /*3fe0*/  UIADD3 UR7, UPT, UPT, UR5, 0x8, URZ ;  /* 0x0000000805077890 */ /* 0x000fce000fffe0ff */
[----:B------:R-:W-:Y:S05]  /*3ff0*/  BRA.U !UP1, `(.L_x_80) ;  /* 0x00000001099c7547 */ /* 0x000fea000b800000 */
[----:B------:R-:W-:Y:S01]  /*4000*/  ELECT P0, URZ, PT ;  /* 0x0000000000ff782f */ /* 0x000fe20003800000 */
[----:B------:R-:W-:-:S12]  /*4010*/  BSSY B0, `(.L_x_80) ;  /* 0x0000025000007945 */ /* 0x000fd80003800000 */
[----:B------:R-:W-:Y:S05]  /*4020*/  @!P0 BRA `(.L_x_81) ;  /* 0x00000000008c8947 */ /* 0x000fea0003800000 */
[----:B------:R-:W-:-:S05]  /*4030*/  UMOV UR4, 0x10 ;  /* 0x0000001000047882 */ /* 0x000fca0000000000 */
[----:B------:R-:W-:Y:S04]  /*4040*/  DEPBAR.LE SB2, 0x36 ;  /* 0x0000ad800000791a */ /* 0x000fe80000000000 */
[----:B------:R-:W2:Y:S02]  /*4050*/  UTCATOMSWS.2CTA.FIND_AND_SET.ALIGN UP0, UR4, UR4 ;  /* 0x00000004000475e3 */ /* 0x000ea40008200800 */
[----:B--2---:R-:W-:Y:S01]  /*4060*/  MOV R10, UR4 ;  /* 0x00000004000a7c02 */ /* 0x004fe20008000f00 */
[----:B------:R-:W-:Y:S06]  /*4070*/  BRA.U UP0, `(.L_x_82) ;  /* 0x0000000100187547 */ /* 0x000fec000b800000 */
.L_x_83:
[----:B------:R-:W-:Y:S05]  /*4080*/  NANOSLEEP 0x64 ;  /* 0x000000640000795d */ /* 0x000fea0003800000 */
[----:B------:R-:W-:-:S05]  /*4090*/  UMOV UR4, 0x10 ;  /* 0x0000001000047882 */ /* 0x000fca0000000000 */
[----:B------:R-:W-:Y:S04]  /*40a0*/  DEPBAR.LE SB2, 0x36 ;  /* 0x0000ad800000791a */ /* 0x000fe80000000000 */
[----:B------:R-:W2:Y:S02]  /*40b0*/  UTCATOMSWS.2CTA.FIND_AND_SET.ALIGN UP0, UR4, UR4 ;  /* 0x00000004000475e3 */ /* 0x000ea40008200800 */
[----:B--2---:R-:W-:Y:S01]  /*40c0*/  MOV R10, UR4 ;  /* 0x00000004000a7c02 */ /* 0x004fe20008000f00 */
[----:B------:R-:W-:Y:S05]  /*40d0*/  BRA.U !UP0, `(.L_x_83) ;  /* 0xfffffffd08e87547 */ /* 0x000fea000b83ffff */
.L_x_82:
[----:B------:R-:W2:Y:S01]  /*40e0*/  LDS R6, [UR5+0x10] ;  /* 0x00001005ff067984 */ /* 0x000ea20008000800 */
[----:B------:R-:W-:Y:S01]  /*40f0*/  IMAD.U32 R0, RZ, RZ, UR6 ;  /* 0x00000006ff007e24 */ /* 0x000fe2000f8e00ff */
[----:B------:R-:W-:-:S03]  /*4100*/  MOV R4, UR34 ;  /* 0x0000002200047c02 */ /* 0x000fc60008000f00 */
[----:B------:R-:W-:Y:S01]  /*4110*/  VIADD R0, R0, 0x280 ;  /* 0x0000028000007836 */ /* 0x000fe20000000000 */
[----:B--2---:R-:W-:-:S04]  /*4120*/  SHF.L.U32 R6, R6, 0x1f, RZ ;  /* 0x0000001f06067819 */ /* 0x004fc800000006ff */
[----:B------:R-:W2:Y:S02]  /*4130*/  SYNCS.PHASECHK.TRANS64.TRYWAIT P0, [UR5+0x8], R6 ;  /* 0x00000806ff0075a7 */ /* 0x000ea40008001105 */
[----:B--2---:R-:W-:Y:S05]  /*4140*/  @P0 BRA `(.L_x_84) ;  /* 0x0000000000080947 */ /* 0x004fea0003800000 */
[----:B------:R-:W2:Y:S02]  /*4150*/  SYNCS.PHASECHK.TRANS64.TRYWAIT P0, [UR5+0x8], R6 ;  /* 0x00000806ff0075a7 */ /* 0x000ea40008001105 */
[----:B--2---:R-:W-:Y:S05]  /*4160*/  @!P0 BRA `(.L_x_85) ;  /* 0x00000058004c8947 */ /* 0x004fea0003800000 */
.L_x_84:
[----:B------:R-:W-:Y:S01]  /*4170*/  PRMT R4, R4, 0x654, R0 ;  /* 0x0000065404047816 */ /* 0x000fe20000000000 */
[----:B------:R-:W-:Y:S01]  /*4180*/  HFMA2 R0, -RZ, RZ, 0, 5.9604644775390625e-08 ;  /* 0x00000001ff007431 */ /* 0x000fe200000001ff */
[----:B------:R-:W-:Y:S01]  /*4190*/  UPRMT UR4, UR34, 0x654, UR7 ;  /* 0x0000065422047896 */ /* 0x000fe20008000007 */
[----:B------:R-:W-:Y:S02]  /*41a0*/  IMAD.MOV.U32 R8, RZ, RZ, 0xffff ;  /* 0x0000ffffff087424 */ /* 0x000fe400078e00ff */
[----:B--2---:R-:W-:Y:S02]  /*41b0*/  IMAD.MOV.U32 R6, RZ, RZ, 0x4 ;  /* 0x00000004ff067424 */ /* 0x004fe400078e00ff */
[----:B------:R-:W-:Y:S01]  /*41c0*/  IMAD.SHL.U32 R9, R10, 0x20, RZ ;  /* 0x000000200a097824 */ /* 0x000fe200078e00ff */
[----:B------:R-:W-:Y:S02]  /*41d0*/  MOV R5, UR4 ;  /* 0x0000000400057c02 */ /* 0x000fe40008000f00 */
[-C--:B------:R-:W-:Y:S01]  /*41e0*/  SHF.L.U32 R8, R8, R10.reuse, RZ ;  /* 0x0000000a08087219 */ /* 0x080fe200000006ff */
[----:B------:R2:W-:Y:S01]  /*41f0*/  SYNCS.ARRIVE.TRANS64.RED RZ, [UR4], R6 ;  /* 0x00000006ffff79a7 */ /* 0x0005e20008000404 */
[----:B------:R-:W-:Y:S01]  /*4200*/  SHF.L.U32 R7, R0, R10, RZ ;  /* 0x0000000a00077219 */ /* 0x000fe200000006ff */
[----:B------:R2:W-:Y:S04]  /*4210*/  STS [UR6+0x280], R9 ;  /* 0x00028009ff007988 */ /* 0x0005e80008000806 */
[----:B------:R2:W-:Y:S04]  /*4220*/  STAS [R4.64], R10 ;  /* 0x0000000a04007dbd */ /* 0x0005e8000c0008ff */
[----:B------:R2:W-:Y:S04]  /*4230*/  ATOMS.OR RZ, [UR5+0x14], R8 ;  /* 0x00001408ffff798c */ /* 0x0005e8000b000005 */
[----:B------:R2:W-:Y:S04]  /*4240*/  ATOMS.OR RZ, [UR5+0x18], R7 ;  /* 0x00001807ffff798c */ /* 0x0005e8000b000005 */
[----:B------:R2:W-:Y:S02]  /*4250*/  ATOMS.XOR RZ, [UR5+0x10], R0 ;  /* 0x00001000ffff798c */ /* 0x0005e4000b800005 */
.L_x_81:
[----:B-1----:R-:W-:Y:S05]  /*4260*/  BSYNC B0 ;  /* 0x0000000000007941 */ /* 0x002fea0003800000 */
.L_x_80:
[----:B------:R-:W-:Y:S05]  /*4270*/  BRA.U UP1, `(.L_x_86) ;  /* 0x00000001016c7547 */ /* 0x000fea000b800000 */
[----:B------:R-:W-:-:S03]  /*4280*/  UMOV UR4, 0xffffffff ;  /* 0xffffffff00047882 */ /* 0x000fc60000000000 */
[----:B------:R-:W-:Y:S05]  /*4290*/  BRA.DIV UR4, `(.L_x_87) ;  /* 0x0000005a04187947 */ /* 0x000fea000b800000 */
[----:B------:R-:W-:-:S13]  /*42a0*/  ELECT P6, URZ, PT ;  /* 0x0000000000ff782f */ /* 0x000fda00038c0000 */
.L_x_207:
[----:B------:R-:W-:Y:S05]  /*42b0*/  @!P6 BRA `(.L_x_86) ;  /* 0x00000000005ce947 */ /* 0x000fea0003800000 */
[----:B--2---:R-:W2:Y:S02]  /*42c0*/  LDS R4, [UR5+0x10] ;  /* 0x00001005ff047984 */ /* 0x004ea40008000800 */
[----:B--2---:R-:W-:-:S04]  /*42d0*/  SHF.L.U32 R4, R4, 0x1f, RZ ;  /* 0x0000001f04047819 */ /* 0x004fc800000006ff */
[----:B------:R-:W2:Y:S02]  /*42e0*/  SYNCS.PHASECHK.TRANS64.TRYWAIT P0, [UR5+0x8], R4 ;  /* 0x00000804ff0075a7 */ /* 0x000ea40008001105 */
[----:B--2---:R-:W-:Y:S05]  /*42f0*/  @P0 BRA `(.L_x_88) ;  /* 0x0000000000080947 */ /* 0x004fea0003800000 */
[----:B------:R-:W2:Y:S02]  /*4300*/  SYNCS.PHASECHK.TRANS64.TRYWAIT P0, [UR5+0x8], R4 ;  /* 0x00000804ff0075a7 */ /* 0x000ea40008001105 */
[----:B--2---:R-:W-:Y:S05]  /*4310*/  @!P0 BRA `(.L_x_89) ;  /* 0x0000005800188947 */ /* 0x004fea0003800000 */
.L_x_88:
[----:B------:R-:W3:Y:S01]  /*4320*/  LDS R6, [UR6+0x280] ;  /* 0x00028006ff067984 */ /* 0x000ee20008000800 */
[----:B--2---:R-:W-:Y:S02]  /*4330*/  HFMA2 R0, -RZ, RZ, 0, 5.9604644775390625e-08 ;  /* 0x00000001ff007431 */ /* 0x004fe400000001ff */
[----:B------:R-:W-:Y:S01]  /*4340*/  IMAD.MOV.U32 R4, RZ, RZ, 0xffff ;  /* 0x0000ffffff047424 */ /* 0x000fe200078e00ff */
[----:B------:R-:W-:Y:S01]  /*4350*/  UPRMT UR4, UR34, 0x654, UR7 ;  /* 0x0000065422047896 */ /* 0x000fe20008000007 */
[----:B---3--:R-:W-:-:S03]  /*4360*/  IMAD.SHL.U32 R5, R6, 0x20, RZ ;  /* 0x0000002006057824 */ /* 0x008fc600078e00ff */
[-C--:B------:R-:W-:Y:S02]  /*4370*/  SHF.L.U32 R4, R4, R6.reuse, RZ ;  /* 0x0000000604047219 */ /* 0x080fe400000006ff */
[----:B------:R-:W-:Y:S01]  /*4380*/  SHF.L.U32 R6, R0, R6, RZ ;  /* 0x0000000600067219 */ /* 0x000fe200000006ff */
[----:B------:R3:W-:Y:S04]  /*4390*/  STS [UR6+0x280], R5 ;  /* 0x00028005ff007988 */ /* 0x0007e80008000806 */
[----:B------:R3:W-:Y:S04]  /*43a0*/  ATOMS.OR RZ, [UR5+0x14], R4 ;  /* 0x00001404ffff798c */ /* 0x0007e8000b000005 */
[----:B------:R3:W-:Y:S01]  /*43b0*/  ATOMS.OR RZ, [UR5+0x18], R6 ;  /* 0x00001806ffff798c */ /* 0x0007e2000b000005 */
[----:B------:R-:W-:Y:S03]  /*43c0*/  SYNCS.ARRIVE.TRANS64.RED.A1T0 RZ, [UR4], RZ ;  /* 0x000000ffffff79a7 */ /* 0x000fe60008100404 */
[----:B------:R3:W-:Y:S01]  /*43d0*/  ATOMS.XOR RZ, [UR5+0x10], R0 ;  /* 0x00001000ffff798c */ /* 0x0007e2000b800005 */
[----:B------:R-:W-:Y:S05]  /*43e0*/  BRA `(.L_x_86) ;  /* 0x0000000000107947 */ /* 0x000fea0003800000 */
.L_x_79:
[----:B------:R-:W-:Y:S02]  /*43f0*/  MOV R0, 0xffffffff ;  /* 0xffffffff00007802 */ /* 0x000fe40000000f00 */
[----:B------:R-:W-:-:S03]  /*4400*/  MOV R4, 0x4430 ;  /* 0x0000443000047802 */ /* 0x000fc60000000f00 */
[----:B------:R2:W-:Y:S04]  /*4410*/  STS [UR6+0x280], R0 ;  /* 0x00028000ff007988 */ /* 0x0005e80008000806 */
[----:B-12--5:R-:W-:Y:S05]  /*4420*/  CALL.REL.NOINC `($__internal_1_$__cuda_sm10x_tcgen05_guardrail_trap_phase_invalid_during_alloc) ;  /* 0x0000005c00607944 */ /* 0x026fea0003c00000 */
.L_x_86:
[----:B------:R-:W-:Y:S05]  /*4430*/  WARPSYNC.ALL ;  /* 0x0000000000007948 */ /* 0x000fea0003800000 */
[----:B------:R-:W4:Y:S01]  /*4440*/  S2UR UR4, SR_CgaCtaId ;  /* 0x00000000000479c3 */ /* 0x000f220000008800 */
[----:B------:R-:W-:Y:S01]  /*4450*/  UMOV UR17, 0x400 ;  /* 0x0000040000117882 */ /* 0x000fe20000000000 */
[----:B------:R-:W-:-:S06]  /*4460*/  NOP ;  /* 0x0000000000007918 */ /* 0x000fcc0000000000 */
[----:B------:R-:W-:Y:S06]  /*4470*/  BAR.ARV 0x6, 0xa0 ;  /* 0x0182800000007b1d */ /* 0x000fec0000002000 */
[----:B------:R-:W1:Y:S01]  /*4480*/  LDCU UR6, c[0x0][0x38c] ;  /* 0x00007180ff0677ac */ /* 0x000e620008000800 */
[----:B------:R-:W-:Y:S01]  /*4490*/  LOP3.LUT R3, R3, 0xffff, RZ, 0xc0, !PT ;  /* 0x0000ffff03037812 */ /* 0x000fe200078ec0ff */
[----:B--2---:R-:W-:Y:S01]  /*44a0*/  IMAD.MOV.U32 R9, RZ, RZ, 0x1 ;  /* 0x00000001ff097424 */ /* 0x004fe200078e00ff */
[----:B------:R-:W-:Y:S01]  /*44b0*/  LOP3.LUT R2, R2, 0xffff, RZ, 0xc0, !PT ;  /* 0x0000ffff02027812 */ /* 0x000fe200078ec0ff */
[----:B------:R-:W-:Y:S01]  /*44c0*/  IMAD.MOV.U32 R8, RZ, RZ, RZ ;  /* 0x000000ffff087224 */ /* 0x000fe200078e00ff */
[----:B------:R-:W-:Y:S01]  /*44d0*/  R2UR UR20, R3 ;  /* 0x00000000031472ca */ /* 0x000fe200000e0000 */
[----:B------:R-:W-:Y:S01]  /*44e0*/  UMOV UR24, URZ ;  /* 0x000000ff00187c82 */ /* 0x000fe20008000000 */
[----:B------:R-:W-:-:S02]  /*44f0*/  R2UR UR30, R2 ;  /* 0x00000000021e72ca */ /* 0x000fc400000e0000 */
[----:B------:R-:W-:Y:S01]  /*4500*/  CS2R R2, SRZ ;  /* 0x0000000000027805 */ /* 0x000fe2000001ff00 */
[----:B------:R-:W-:Y:S01]  /*4510*/  UMOV UR15, URZ ;  /* 0x000000ff000f7c82 */ /* 0x000fe20008000000 */
[----:B----4-:R-:W-:Y:S01]  /*4520*/  ULEA UR17, UR4, UR17, 0x18 ;  /* 0x0000001104117291 */ /* 0x010fe2000f8ec0ff */
[----:B------:R-:W-:Y:S01]  /*4530*/  UMOV UR14, URZ ;  /* 0x000000ff000e7c82 */ /* 0x000fe20008000000 */
[----:B------:R-:W-:Y:S02]  /*4540*/  UISETP.NE.AND UP3, UPT, UR33, URZ, UPT ;  /* 0x000000ff2100728c */ /* 0x000fe4000bf65270 */
[----:B------:R-:W-:Y:S02]  /*4550*/  UIADD3 UR5, UPT, UPT, UR17, 0x4400, URZ ;  /* 0x0000440011057890 */ /* 0x000fe4000fffe0ff */
[----:B------:R-:W-:-:S03]  /*4560*/  UIADD3 UR4, UPT, UPT, UR17, 0x1e400, URZ ;  /* 0x0001e40011047890 */ /* 0x000fc6000fffe0ff */
[----:B---3--:R-:W2:Y:S01]  /*4570*/  LDS R0, [UR17+0x280] ;  /* 0x00028011ff007984 */ /* 0x008ea20008000800 */
[----:B-1----:R-:W-:Y:S02]  /*4580*/  UIADD3 UR6, UPT, UPT, UR6, 0x3f, URZ ;  /* 0x0000003f06067890 */ /* 0x002fe4000fffe0ff */
[----:B------:R-:W-:Y:S02]  /*4590*/  USHF.R.U32.HI UR5, URZ, 0x4, UR5 ;  /* 0x00000004ff057899 */ /* 0x000fe40008011605 */
[----:B------:R-:W-:Y:S02]  /*45a0*/  USHF.R.S32.HI UR25, URZ, 0x1f, UR6 ;  /* 0x0000001fff197899 */ /* 0x000fe40008011406 */
[----:B------:R-:W-:Y:S02]  /*45b0*/  USHF.R.U32.HI UR4, URZ, 0x4, UR4 ;  /* 0x00000004ff047899 */ /* 0x000fe40008011604 */
[----:B------:R-:W-:Y:S02]  /*45c0*/  ULEA.HI UR25, UR25, UR6, URZ, 0x6 ;  /* 0x0000000619197291 */ /* 0x000fe4000f8f30ff */
[----:B------:R-:W-:-:S02]  /*45d0*/  ULOP3.LUT UR5, UR5, 0x3fff, URZ, 0xc0, !UPT ;  /* 0x00003fff05057892 */ /* 0x000fc4000f8ec0ff */
[----:B------:R-:W-:Y:S02]  /*45e0*/  USHF.R.S32.HI UR25, URZ, 0x6, UR25 ;  /* 0x00000006ff197899 */ /* 0x000fe40008011419 */
[----:B------:R-:W-:Y:S02]  /*45f0*/  ULOP3.LUT UR22, UR4, 0x3fff, URZ, 0xc0, !UPT ;  /* 0x00003fff04167892 */ /* 0x000fe4000f8ec0ff */
[----:B------:R-:W-:Y:S02]  /*4600*/  UISETP.LT.AND UP0, UPT, UR25, 0x1, UPT ;  /* 0x000000011900788c */ /* 0x000fe4000bf01270 */
[----:B------:R-:W-:Y:S02]  /*4610*/  ULOP3.LUT UR21, UR5, 0x10000, URZ, 0xfc, !UPT ;  /* 0x0001000005157892 */ /* 0x000fe4000f8efcff */
[----:B------:R-:W-:Y:S02]  /*4620*/  ULOP3.LUT UR22, UR22, 0x10000, URZ, 0xfc, !UPT ;  /* 0x0001000016167892 */ /* 0x000fe4000f8efcff */
[----:B------:R-:W-:Y:S01]  /*4630*/  USEL UR31, UR25, 0x1, !UP0 ;  /* 0x00000001191f7887 */ /* 0x000fe2000c000000 */
[----:B------:R-:W-:Y:S01]  /*4640*/  UMOV UR28, 0x0 ;  /* 0x00000000001c7882 */ /* 0x000fe20000000000 */
[----:B------:R-:W-:Y:S01]  /*4650*/  UMOV UR29, 0x82004a0 ;  /* 0x082004a0001d7882 */ /* 0x000fe20000000000 */
[----:B------:R-:W-:Y:S01]  /*4660*/  UMOV UR26, 0x0 ;  /* 0x00000000001a7882 */ /* 0x000fe20000000000 */
[----:B------:R-:W-:Y:S01]  /*4670*/  UMOV UR27, 0x82004a0 ;  /* 0x082004a0001b7882 */ /* 0x000fe20000000000 */
[----:B--2---:R-:W-:-:S15]  /*4680*/  R2UR UR32, R0 ;  /* 0x00000000002072ca */ /* 0x004fde00000e0000 */
.L_x_97:
[C---:B------:R-:W-:Y:S02]  /*4690*/  LEA R0, R8.reuse, UR17, 0x3 ;  /* 0x0000001108007c11 */ /* 0x040fe4000f8e18ff */
[----:B------:R-:W-:Y:S02]  /*46a0*/  SHF.L.U32 R4, R3, 0x1f, RZ ;  /* 0x0000001f03047819 */ /* 0x000fe400000006ff */
[----:B------:R-:W-:Y:S02]  /*46b0*/  LEA R5, R8, UR17, 0x4 ;  /* 0x0000001108057c11 */ /* 0x000fe4000f8e20ff */
[----:B------:R-:W1:Y:S02]  /*46c0*/  SYNCS.PHASECHK.TRANS64.TRYWAIT P0, [R0+URZ+0x1d0], R4 ;  /* 0x0001d004000075a7 */ /* 0x000e6400080011ff */
[----:B-1-3--:R-:W-:Y:S05]  /*46d0*/  @!P0 BRA `(.L_x_90) ;  /* 0x0000005400408947 */ /* 0x00afea0003800000 */
.L_x_208:
[----:B-1----:R-:W1:Y:S01]  /*46e0*/  LDS.128 R4, [R5+0x260] ;  /* 0x0002600005047984 */ /* 0x002e620000000c00 */
[----:B------:R-:W-:Y:S02]  /*46f0*/  VIADD R0, R0, 0x1e0 ;  /* 0x000001e000007836 */ /* 0x000fe40000000000 */
[----:B------:R-:W-:Y:S01]  /*4700*/  VIADD R8, R8, 0x1 ;  /* 0x0000000108087836 */ /* 0x000fe20000000000 */
[----:B------:R-:W-:Y:S01]  /*4710*/  @!PT LDS RZ, [RZ] ;  /* 0x00000000fffff984 */ /* 0x000fe20000000800 */
[----:B------:R-:W-:Y:S01]  /*4720*/  @!PT LDS RZ, [RZ] ;  /* 0x00000000fffff984 */ /* 0x000fe20000000800 */
[----:B------:R-:W-:Y:S01]  /*4730*/  @!PT LDS RZ, [RZ] ;  /* 0x00000000fffff984 */ /* 0x000fe20000000800 */
[----:B------:R-:W-:Y:S01]  /*4740*/  @!PT LDS RZ, [RZ] ;  /* 0x00000000fffff984 */ /* 0x000fe20000000800 */
[----:B------:R2:W-:Y:S06]  /*4750*/  MEMBAR.ALL.CTA ;  /* 0x0000000000007992 */ /* 0x0005ec0000008000 */
[----:B--2---:R-:W2:Y:S01]  /*4760*/  FENCE.VIEW.ASYNC.S ;  /* 0x00000000000073c6 */ /* 0x004ea20000000000 */
[----:B------:R-:W-:-:S04]  /*4770*/  PRMT R0, RZ, 0x654, R0 ;  /* 0x00000654ff007816 */ /* 0x000fc80000000000 */
[----:B--2---:R2:W-:Y:S01]  /*4780*/  SYNCS.ARRIVE.TRANS64.RED.A1T0 RZ, [R0+URZ], RZ ;  /* 0x000000ff00ff79a7 */ /* 0x0045e200081004ff */
[----:B-1----:R-:W-:Y:S01]  /*4790*/  LOP3.LUT P1, RZ, R6, 0x1, RZ, 0xc0, !PT ;  /* 0x0000000106ff7812 */ /* 0x002fe2000782c0ff */
[----:B--2---:R-:W-:-:S12]  /*47a0*/  BRA.U UP3, `(.L_x_91) ;  /* 0x0000000103e07547 */ /* 0x004fd8000b800000 */
[----:B------:R-:W1:Y:S01]  /*47b0*/  LDCU UR4, c[0x0][0x38c] ;  /* 0x00007180ff0477ac */ /* 0x000e620008000800 */
[----:B------:R-:W-:Y:S02]  /*47c0*/  PLOP3.LUT P2, PT, PT, PT, PT, 0x80, 0x8 ;  /* 0x000000000008781c */ /* 0x000fe40003f4f070 */
[----:B------:R-:W-:Y:S01]  /*47d0*/  SHF.L.U32 R4, R9, 0x1f, RZ ;  /* 0x0000001f09047819 */ /* 0x000fe200000006ff */
[----:B------:R-:W-:Y:S02]  /*47e0*/  ULEA UR23, UR24, UR17, 0x3 ;  /* 0x0000001118177291 */ /* 0x000fe4000f8e18ff */
[----:B------:R-:W-:Y:S02]  /*47f0*/  ULEA UR18, UR24, UR32, 0x6 ;  /* 0x0000002018127291 */ /* 0x000fe4000f8e30ff */
[----:B-1----:R-:W-:-:S06]  /*4800*/  UISETP.GE.AND UP0, UPT, UR4, 0x1, UPT ;  /* 0x000000010400788c */ /* 0x002fcc000bf06270 */
[----:B------:R-:W-:-:S05]  /*4810*/  PLOP3.LUT P0, PT, PT, PT, UP0, 0x80, 0x8 ;  /* 0x000000000008781c */ /* 0x000fca0003f0f008 */
[----:B------:R-:W-:-:S08]  /*4820*/  @UP0 ULEA UR4, UR15, UR17, 0x3 ;  /* 0x000000110f040291 */ /* 0x000fd0000f8e18ff */
[----:B------:R-:W-:-:S04]  /*4830*/  @P0 SHF.L.U32 R0, R2, 0x1f, RZ ;  /* 0x0000001f02000819 */ /* 0x000fc800000006ff */
[----:B------:R1:W2:Y:S01]  /*4840*/  @P0 SYNCS.PHASECHK.TRANS64.TRYWAIT P2, [UR4], R0 ;  /* 0x00000000ff0005a7 */ /* 0x0002a20008041104 */
[----:B------:R-:W3:Y:S02]  /*4850*/  SYNCS.PHASECHK.TRANS64.TRYWAIT P0, [UR23+0x210], R4 ;  /* 0x00021004ff0075a7 */ /* 0x000ee40008001117 */
[----:B-123--:R-:W-:Y:S05]  /*4860*/  @!P0 BRA `(.L_x_92) ;  /* 0x0000005000f08947 */ /* 0x00efea0003800000 */
.L_x_210:
[----:B------:R-:W-:Y:S01]  /*4870*/  UMOV UR19, UR14 ;  /* 0x0000000e00137c82 */ /* 0x000fe20008000000 */
[----:B------:R-:W-:Y:S05]  /*4880*/  BRA.U !UP0, `(.L_x_93) ;  /* 0x0000000108987547 */ /* 0x000fea000b800000 */
[----:B------:R-:W-:Y:S02]  /*4890*/  UIADD3 UR19, UPT, UPT, UR31, UR14, URZ ;  /* 0x0000000e1f137290 */ /* 0x000fe4000fffe0ff */
[----:B------:R-:W-:Y:S01]  /*48a0*/  UPLOP3.LUT UP2, UPT, UPT, UPT, UPT, 0x40, 0x4 ;  /* 0x000000000004789c */ /* 0x000fe20003f4e870 */
[----:B------:R-:W-:Y:S01]  /*48b0*/  UMOV UR16, UR25 ;  /* 0x0000001900107c82 */ /* 0x000fe20008000000 */
[----:B------:R-:W-:-:S09]  /*48c0*/  UMOV UR6, UR15 ;  /* 0x0000000f00067c82 */ /* 0x000fd20008000000 */
.L_x_96:
[----:B--2---:R-:W-:Y:S01]  /*48d0*/  ULEA UR5, UR6, UR17, 0x3 ;  /* 0x0000001106057291 */ /* 0x004fe2000f8e18ff */
[----:B---3--:R-:W-:Y:S11]  /*48e0*/  @P2 BRA `(.L_x_94) ;  /* 0x00000000000c2947 */ /* 0x008ff60003800000 */
[----:B-1----:R-:W-:Y:S04]  /*48f0*/  SHF.L.U32 R4, R2, 0x1f, RZ ;  /* 0x0000001f02047819 */ /* 0x002fe800000006ff */
[----:B------:R-:W1:Y:S02]  /*4900*/  SYNCS.PHASECHK.TRANS64.TRYWAIT P0, [UR5], R4 ;  /* 0x00000004ff0075a7 */ /* 0x000e640008001105 */
[----:B-1----:R-:W-:Y:S05]  /*4910*/  @!P0 BRA `(.L_x_95) ;  /* 0x0000005000dc8947 */ /* 0x002fea0003800000 */
.L_x_94:
[----:B------:R-:W-:Y:S01]  /*4920*/  UISETP.NE.AND UP0, UPT, UR16, 0x1, UPT ;  /* 0x000000011000788c */ /* 0x000fe2000bf05270 */
[----:B------:R-:W-:Y:S01]  /*4930*/  PLOP3.LUT P2, PT, PT, PT, PT, 0x80, 0x8 ;  /* 0x000000000008781c */ /* 0x000fe20003f4f070 */
[----:B------:R-:W-:Y:S02]  /*4940*/  UIADD3 UR4, UPT, UPT, UR6, 0x1, URZ ;  /* 0x0000000106047890 */ /* 0x000fe4000fffe0ff */
[----:B------:R-:W-:Y:S02]  /*4950*/  ULEA UR12, UR6, UR22, 0x8 ;  /* 0x00000016060c7291 */ /* 0x000fe4000f8e40ff */
[----:B------:R-:W-:Y:S01]  /*4960*/  UISETP.NE.AND UP1, UPT, UR4, 0x1a, UPT ;  /* 0x0000001a0400788c */ /* 0x000fe2000bf25270 */
[----:B------:R-:W-:Y:S01]  /*4970*/  PLOP3.LUT P0, PT, PT, PT, UP0, 0x80, 0x8 ;  /* 0x000000000008781c */ /* 0x000fe20003f0f008 */
[----:B------:R-:W-:Y:S02]  /*4980*/  UIADD3 UR10, UPT, UPT, UR12, 0x2, URZ ;  /* 0x000000020c0a7890 */ /* 0x000fe4000fffe0ff */
[----:B------:R-:W-:Y:S02]  /*4990*/  USEL UR7, URZ, 0x1, UP1 ;  /* 0x00000001ff077887 */ /* 0x000fe40008800000 */
[----:B------:R-:W-:Y:S02]  /*49a0*/  USEL UR15, UR4, URZ, UP1 ;  /* 0x000000ff040f7287 */ /* 0x000fe40008800000 */
[----:B------:R-:W-:Y:S02]  /*49b0*/  UIADD3 UR14, UPT, UPT, UR14, 0x1, URZ ;  /* 0x000000010e0e7890 */ /* 0x000fe4000fffe0ff */
[----:B------:R-:W-:Y:S01]  /*49c0*/  @UP0 ULEA UR4, UR15, UR17, 0x3 ;  /* 0x000000110f040291 */ /* 0x000fe2000f8e18ff */
[----:B------:R-:W-:Y:S01]  /*49d0*/  LOP3.LUT R2, R2, UR7, RZ, 0x3c, !PT ;  /* 0x0000000702027c12 */ /* 0x000fe2000f8e3cff */
[----:B------:R-:W-:Y:S01]  /*49e0*/  UIADD3 UR7, UPT, UPT, UR5, 0xd0, URZ ;  /* 0x000000d005077890 */ /* 0x000fe2000fffe0ff */
[----:B------:R-:W-:Y:S02]  /*49f0*/  UMOV UR13, 0x80004020 ;  /* 0x80004020000d7882 */ /* 0x000fe40000000000 */
[----:B-1----:R-:W-:Y:S01]  /*4a00*/  @P0 SHF.L.U32 R0, R2, 0x1f, RZ ;  /* 0x0000001f02000819 */ /* 0x002fe200000006ff */
[----:B------:R-:W-:Y:S01]  /*4a10*/  UMOV UR5, 0x80004020 ;  /* 0x8000402000057882 */ /* 0x000fe20000000000 */
[----:B------:R-:W-:Y:S01]  /*4a20*/  UMOV UR11, 0x80004020 ;  /* 0x80004020000b7882 */ /* 0x000fe20000000000 */
[----:B------:R-:W-:Y:S01]  /*4a30*/  UMOV UR9, 0x80004020 ;  /* 0x8000402000097882 */ /* 0x000fe20000000000 */
[----:B------:R2:W3:Y:S01]  /*4a40*/  @P0 SYNCS.PHASECHK.TRANS64.TRYWAIT P2, [UR4], R0 ;  /* 0x00000000ff0005a7 */ /* 0x0004e20008041104 */
[----:B------:R-:W-:Y:S02]  /*4a50*/  ULEA UR4, UR6, UR21, 0x8 ;  /* 0x0000001506047291 */ /* 0x000fe4000f8e40ff */
[----:B------:R-:W-:Y:S02]  /*4a60*/  UISETP.NE.AND UP0, UPT, UR14, UR19, UPT ;  /* 0x000000130e00728c */ /* 0x000fe4000bf05270 */
[----:B------:R-:W-:Y:S02]  /*4a70*/  UIADD3 UR8, UPT, UPT, UR4, 0x2, URZ ;  /* 0x0000000204087890 */ /* 0x000fe4000fffe0ff */
[----:B------:R-:W-:Y:S01]  /*4a80*/  UIADD3 UR16, UPT, UPT, UR16, -0x1, URZ ;  /* 0xffffffff10107890 */ /* 0x000fe2000fffe0ff */
[----:B------:R-:W-:Y:S02]  /*4a90*/  UMOV UR6, UR15 ;  /* 0x0000000f00067c82 */ /* 0x000fe40008000000 */
[----:B------:R2:W-:Y:S01]  /*4aa0*/  UTCIMMA.2CTA gdesc[UR4], gdesc[UR12], tmem[UR18], tmem[UR28], idesc[UR29], UP2 ;  /* 0x00ff1c0c040075ea */ /* 0x0005e20009200112 */
[----:B------:R-:W-:Y:S03]  /*4ab0*/  UPLOP3.LUT UP2, UPT, UPT, UPT, UPT, 0x80, 0x8 ;  /* 0x000000000008789c */ /* 0x000fe60003f4f070 */
[----:B------:R2:W-:Y:S01]  /*4ac0*/  UTCIMMA.2CTA gdesc[UR8], gdesc[UR10], tmem[UR18], tmem[UR26], idesc[UR27], UPT ;  /* 0x00ff1a0a080075ea */ /* 0x0005e2000ba00112 */
[----:B------:R2:W-:Y:S01]  /*4ad0*/  UTCBAR.2CTA.MULTICAST [UR7], URZ, UR20 ;  /* 0x000000ff070073e9 */ /* 0x0005e20008200814 */
[----:B------:R-:W-:Y:S06]  /*4ae0*/  BRA.U UP0, `(.L_x_96) ;  /* 0xfffffffd00787547 */ /* 0x000fec000b83ffff */
.L_x_93:
[----:B--2---:R-:W-:Y:S01]  /*4af0*/  UIADD3 UR4, UPT, UPT, UR23, 0x1f0, URZ ;  /* 0x000001f017047890 */ /* 0x004fe2000fffe0ff */
[----:B------:R-:W-:-:S08]  /*4b00*/  UMOV UR14, UR19 ;  /* 0x00000013000e7c82 */ /* 0x000fd00008000000 */
[----:B------:R2:W-:Y:S01]  /*4b10*/  UTCBAR.2CTA.MULTICAST [UR4], URZ, UR30 ;  /* 0x000000ff040073e9 */ /* 0x0005e2000820081e */
[----:B------:R-:W-:Y:S02]  /*4b20*/  NOP ;  /* 0x0000000000007918 */ /* 0x000fe40000000000 */
.L_x_91:
[----:B--2---:R-:W-:Y:S01]  /*4b30*/  UIADD3 UR4, UPT, UPT, UR24, 0x1, URZ ;  /* 0x0000000118047890 */ /* 0x004fe2000fffe0ff */
[----:B------:R-:W-:-:S03]  /*4b40*/  ISETP.NE.AND P0, PT, R8, 0x2, PT ;  /* 0x000000020800780c */ /* 0x000fc60003f05270 */
[----:B------:R-:W-:Y:S01]  /*4b50*/  UISETP.NE.AND UP0, UPT, UR4, 0x4, UPT ;  /* 0x000000040400788c */ /* 0x000fe2000bf05270 */
[----:B-1----:R-:W-:Y:S02]  /*4b60*/  SEL R0, RZ, 0x1, P0 ;  /* 0x00000001ff007807 */ /* 0x002fe40000000000 */
[----:B------:R-:W-:Y:S01]  /*4b70*/  SEL R8, R8, RZ, P0 ;  /* 0x000000ff08087207 */ /* 0x000fe20000000000 */
[----:B------:R-:W-:Y:S01]  /*4b80*/  USEL UR5, URZ, 0x1, UP0 ;  /* 0x00000001ff057887 */ /* 0x000fe20008000000 */
[----:B------:R-:W-:Y:S01]  /*4b90*/  LOP3.LUT R3, R3, R0, RZ, 0x3c, !PT ;  /* 0x0000000003037212 */ /* 0x000fe200078e3cff */
[----:B------:R-:W-:-:S04]  /*4ba0*/  USEL UR24, UR4, URZ, UP0 ;  /* 0x000000ff04187287 */ /* 0x000fc80008000000 */
[----:B------:R-:W-:Y:S01]  /*4bb0*/  LOP3.LUT R9, R9, UR5, RZ, 0x3c, !PT ;  /* 0x0000000509097c12 */ /* 0x000fe2000f8e3cff */
[----:B------:R-:W-:Y:S07]  /*4bc0*/  @P1 BRA `(.L_x_97) ;  /* 0xfffffff800b01947 */ /* 0x000fee000383ffff */
[----:B------:R-:W1:Y:S01]  /*4bd0*/  S2UR UR8, SR_CgaCtaId ;  /* 0x00000000000879c3 */ /* 0x000e620000008800 */
[----:B------:R-:W-:Y:S01]  /*4be0*/  ELECT P0, URZ, PT ;  /* 0x0000000000ff782f */ /* 0x000fe20003800000 */
[----:B------:R-:W-:Y:S01]  /*4bf0*/  HFMA2 R0, -RZ, RZ, 0, 5.9604644775390625e-08 ;  /* 0x00000001ff007431 */ /* 0x000fe200000001ff */
[----:B------:R-:W-:-:S05]  /*4c00*/  UMOV UR4, 0x40 ;  /* 0x0000004000047882 */ /* 0x000fca0000000000 */
[----:B------:R-:W-:Y:S01]  /*4c10*/  UVIRTCOUNT.DEALLOC.SMPOOL 0x80 ;  /* 0x000000800000784c */ /* 0x000fe20000000000 */
[----:B------:R-:W-:Y:S02]  /*4c20*/  UISETP.NE.AND UP1, UPT, UR33, URZ, UPT ;  /* 0x000000ff2100728c */ /* 0x000fe4000bf25270 */
[----:B-1----:R-:W-:-:S09]  /*4c30*/  ULEA UR8, UR8, UR4, 0x18 ;  /* 0x0000000408087291 */ /* 0x002fd2000f8ec0ff */
[----:B------:R1:W-:Y:S01]  /*4c40*/  @P0 STS.U8 [UR8+0x1c], R0 ;  /* 0x00001c00ff000988 */ /* 0x0003e20008000008 */
[----:B------:R-:W-:Y:S05]  /*4c50*/  BRA.U UP1, `(.L_x_98) ;  /* 0x0000000101a07547 */ /* 0x000fea000b800000 */
[----:B------:R-:W-:Y:S01]  /*4c60*/  UIADD3 UR7, UPT, UPT, UR17, 0x210, URZ ;  /* 0x0000021011077890 */ /* 0x000fe2000fffe0ff */
[----:B------:R-:W-:-:S03]  /*4c70*/  SHF.L.U32 R2, R9, 0x1f, RZ ;  /* 0x0000001f09027819 */ /* 0x000fc600000006ff */
[----:B------:R-:W-:-:S09]  /*4c80*/  ULEA UR4, UR24, UR7, 0x3 ;  /* 0x0000000718047291 */ /* 0x000fd2000f8e18ff */
[----:B------:R-:W2:Y:S02]  /*4c90*/  SYNCS.PHASECHK.TRANS64.TRYWAIT P0, [UR4], R2 ;  /* 0x00000002ff0075a7 */ /* 0x000ea40008001104 */
[----:B--2---:R-:W-:Y:S05]  /*4ca0*/  @!P0 BRA `(.L_x_99) ;  /* 0x0000005000108947 */ /* 0x004fea0003800000 */
.L_x_213:
        /* <DEDUP_REMOVED lines=9> */
.L_x_215:
        /* <DEDUP_REMOVED lines=9> */
.L_x_217:
[----:B------:R-:W-:-:S04]  /*4dd0*/  UIADD3 UR4, UPT, UPT, UR4, 0x1, URZ ;  /* 0x0000000104047890 */ /* 0x000fc8000fffe0ff */
[----:B------:R-:W-:-:S04]  /*4de0*/  UISETP.NE.AND UP0, UPT, UR4, 0x4, UPT ;  /* 0x000000040400788c */ /* 0x000fc8000bf05270 */
[----:B------:R-:W-:Y:S02]  /*4df0*/  USEL UR5, URZ, 0x1, UP0 ;  /* 0x00000001ff057887 */ /* 0x000fe40008000000 */
[----:B------:R-:W-:-:S04]  /*4e00*/  USEL UR4, UR4, URZ, UP0 ;  /* 0x000000ff04047287 */ /* 0x000fc80008000000 */
[----:B------:R-:W-:Y:S01]  /*4e10*/  ULEA UR4, UR4, UR7, 0x3 ;  /* 0x0000000704047291 */ /* 0x000fe2000f8e18ff */
[----:B------:R-:W-:-:S04]  /*4e20*/  LOP3.LUT R2, R2, UR5, RZ, 0x3c, !PT ;  /* 0x0000000502027c12 */ /* 0x000fc8000f8e3cff */
[----:B------:R-:W-:Y:S01]  /*4e30*/  SHF.L.U32 R2, R2, 0x1f, RZ ;  /* 0x0000001f02027819 */ /* 0x000fe200000006ff */
[----:B-1----:R-:W-:-:S04]  /*4e40*/  IMAD.U32 R0, RZ, RZ, UR4 ;  /* 0x00000004ff007e24 */ /* 0x002fc8000f8e00ff */
[----:B------:R1:W2:Y:S03]  /*4e50*/  SYNCS.PHASECHK.TRANS64.TRYWAIT P0, [R0+URZ], R2 ;  /* 0x00000002000075a7 */ /* 0x0002a600080011ff */
[----:B--2---:R-:W-:Y:S05]  /*4e60*/  @!P0 NANOSLEEP.SYNCS 0x989680 ;  /* 0x009896800000895d */ /* 0x004fea0003900000 */
[----:B------:R-:W2:Y:S02]  /*4e70*/  @!P0 SYNCS.PHASECHK.TRANS64 P0, [R0+URZ], R2 ;  /* 0x00000002000085a7 */ /* 0x000ea400080010ff */
[----:B--2---:R-:W-:Y:S05]  /*4e80*/  @P0 BRA `(.L_x_102) ;  /* 0x0000000000200947 */ /* 0x004fea0003800000 */
.L_x_103:
[----:B--2---:R2:W4:Y:S02]  /*4e90*/  SYNCS.PHASECHK.TRANS64.TRYWAIT P0, [R0+URZ], R2 ;  /* 0x00000002000075a7 */ /* 0x00452400080011ff */
[----:B----4-:R-:W-:Y:S05]  /*4ea0*/  @!P0 NANOSLEEP.SYNCS 0x989680 ;  /* 0x009896800000895d */ /* 0x010fea0003900000 */
[----:B------:R-:W4:Y:S02]  /*4eb0*/  @!P0 SYNCS.PHASECHK.TRANS64 P0, [R0+URZ], R2 ;  /* 0x00000002000085a7 */ /* 0x000f2400080010ff */
[----:B----4-:R-:W-:Y:S05]  /*4ec0*/  @!P0 BRA `(.L_x_103) ;  /* 0xfffffffc00f08947 */ /* 0x010fea000383ffff */
[----:B------:R-:W-:Y:S05]  /*4ed0*/  BRA `(.L_x_102) ;  /* 0x00000000000c7947 */ /* 0x000fea0003800000 */
.L_x_98:
[----:B------:R-:W-:-:S04]  /*4ee0*/  UIADD3 UR4, UPT, UPT, UR17, 0x250, URZ ;  /* 0x0000025011047890 */ /* 0x000fc8000fffe0ff */
[----:B------:R-:W-:-:S09]  /*4ef0*/  UPRMT UR4, UR34, 0x654, UR4 ;  /* 0x0000065422047896 */ /* 0x000fd20008000004 */
[----:B------:R-:W-:Y:S03]  /*4f00*/  SYNCS.ARRIVE.TRANS64.RED.A1T0 RZ, [UR4], RZ ;  /* 0x000000ffffff79a7 */ /* 0x000fe60008100404 */
.L_x_102:
[----:B-12---:R-:W-:Y:S01]  /*4f10*/  SHF.L.U32 R2, RZ, 0x1f, RZ ;  /* 0x0000001fff027819 */ /* 0x006fe200000006ff */
[----:B------:R-:W-:Y:S01]  /*4f20*/  UIADD3 UR4, UPT, UPT, UR17, 0x250, URZ ;  /* 0x0000025011047890 */ /* 0x000fe2000fffe0ff */
[----:B------:R-:W-:Y:S02]  /*4f30*/  PLOP3.LUT P0, PT, PT, PT, UP1, 0x80, 0x8 ;  /* 0x000000000008781c */ /* 0x000fe40003f0f018 */
[----:B------:R-:W1:Y:S02]  /*4f40*/  SYNCS.PHASECHK.TRANS64.TRYWAIT P1, [UR17+0x250], R2 ;  /* 0x00025002ff0075a7 */ /* 0x000e640008021111 */
[----:B-1----:R-:W-:Y:S09]  /*4f50*/  @!P1 BRA `(.L_x_104) ;  /* 0x0000004c00ac9947 */ /* 0x002ff20003800000 */
.L_x_219:
[----:B------:R-:W-:Y:S01]  /*4f60*/  @!UP1 UPRMT UR4, UR34, 0x654, UR4 ;  /* 0x0000065422049896 */ /* 0x000fe20008000004 */
[----:B------:R-:W-:Y:S01]  /*4f70*/  UMOV UR5, 0xffff ;  /* 0x0000ffff00057882 */ /* 0x000fe20000000000 */
[----:B------:R-:W-:-:S07]  /*4f80*/  UMOV UR6, 0x1 ;  /* 0x0000000100067882 */ /* 0x000fce0000000000 */
[----:B------:R-:W-:Y:S01]  /*4f90*/  @!P0 SYNCS.ARRIVE.TRANS64.RED.A1T0 RZ, [UR4], RZ ;  /* 0x000000ffffff89a7 */ /* 0x000fe20008100404 */
[----:B------:R-:W-:Y:S01]  /*4fa0*/  NOP ;  /* 0x0000000000007918 */ /* 0x000fe20000000000 */
[----:B-1----:R-:W1:Y:S01]  /*4fb0*/  LDS R0, [UR8+0x14] ;  /* 0x00001408ff007984 */ /* 0x002e620008000800 */
[----:B------:R-:W-:-:S04]  /*4fc0*/  ULOP3.LUT UR4, UR32, 0xffff, URZ, 0xc0, !UPT ;  /* 0x0000ffff20047892 */ /* 0x000fc8000f8ec0ff */
[----:B------:R-:W-:-:S04]  /*4fd0*/  USHF.R.U32.HI UR4, URZ, 0x5, UR4 ;  /* 0x00000005ff047899 */ /* 0x000fc80008011604 */
[----:B------:R-:W-:Y:S02]  /*4fe0*/  USHF.L.U32 UR5, UR5, UR4, URZ ;  /* 0x0000000405057299 */ /* 0x000fe400080006ff */
[----:B------:R-:W-:-:S04]  /*4ff0*/  USHF.L.U32 UR4, UR6, UR4, URZ ;  /* 0x0000000406047299 */ /* 0x000fc800080006ff */
[----:B-1----:R-:W-:-:S04]  /*5000*/  LOP3.LUT R0, R0, UR5, RZ, 0xc0, !PT ;  /* 0x0000000500007c12 */ /* 0x002fc8000f8ec0ff */
[----:B------:R-:W-:-:S13]  /*5010*/  ISETP.NE.AND P0, PT, R0, UR5, PT ;  /* 0x0000000500007c0c */ /* 0x000fda000bf05270 */
[----:B------:R-:W-:Y:S05]  /*5020*/  @P0 BRA `(.L_x_105) ;  /* 0x0000000000580947 */ /* 0x000fea0003800000 */
[----:B------:R-:W1:Y:S02]  /*5030*/  LDS R0, [UR8+0x18] ;  /* 0x00001808ff007984 */ /* 0x000e640008000800 */
[----:B-1----:R-:W-:-:S04]  /*5040*/  LOP3.LUT R0, R0, UR4, RZ, 0xc0, !PT ;  /* 0x0000000400007c12 */ /* 0x002fc8000f8ec0ff */
[----:B------:R-:W-:-:S13]  /*5050*/  ISETP.NE.AND P0, PT, R0, UR4, PT ;  /* 0x0000000400007c0c */ /* 0x000fda000bf05270 */
[----:B------:R-:W-:Y:S05]  /*5060*/  @P0 BRA `(.L_x_106) ;  /* 0x00000000003c0947 */ /* 0x000fea0003800000 */
[----:B------:R-:W1:Y:S01]  /*5070*/  S2R R2, SR_LANEID ;  /* 0x0000000000027919 */ /* 0x000e620000000000 */
[----:B------:R-:W-:-:S06]  /*5080*/  ULOP3.LUT UR5, URZ, UR5, URZ, 0x33, !UPT ;  /* 0x00000005ff057292 */ /* 0x000fcc000f8e33ff */
[----:B------:R-:W-:-:S04]  /*5090*/  IMAD.U32 R0, RZ, RZ, UR5 ;  /* 0x00000005ff007e24 */ /* 0x000fc8000f8e00ff */
[----:B------:R2:W4:Y:S02]  /*50a0*/  REDUX UR7, R0 ;  /* 0x00000000000773c4 */ /* 0x0005240000000000 */
[----:B------:R1:W-:Y:S01]  /*50b0*/  UTCATOMSWS.AND URZ, UR5 ;  /* 0x0000000500ff79e3 */ /* 0x0003e20008000000 */
[----:B--2---:R-:W-:Y:S01]  /*50c0*/  LOP3.LUT R0, RZ, UR4, RZ, 0x33, !PT ;  /* 0x00000004ff007c12 */ /* 0x004fe2000f8e33ff */
[----:B------:R-:W-:Y:S02]  /*50d0*/  VOTEU.ANY UR4, UPT, PT ;  /* 0x0000000000047886 */ /* 0x000fe400038e0100 */
[----:B------:R-:W-:Y:S02]  /*50e0*/  UFLO.U32 UR4, UR4 ;  /* 0x00000004000472bd */ /* 0x000fe400080e0000 */
[----:B------:R-:W2:Y:S04]  /*50f0*/  REDUX UR6, R0 ;  /* 0x00000000000673c4 */ /* 0x000ea80000000000 */
[----:B-1----:R-:W-:-:S02]  /*5100*/  ISETP.EQ.U32.AND P0, PT, R2, UR4, PT ;  /* 0x0000000402007c0c */ /* 0x002fc4000bf02070 */
[----:B----4-:R-:W-:-:S11]  /*5110*/  MOV R2, UR7 ;  /* 0x0000000700027c02 */ /* 0x010fd60008000f00 */
[----:B------:R1:W-:Y:S01]  /*5120*/  @P0 ATOMS.AND RZ, [UR8+0x14], R2 ;  /* 0x00001402ffff098c */ /* 0x0003e2000a800008 */
[----:B--2---:R-:W-:-:S05]  /*5130*/  IMAD.U32 R0, RZ, RZ, UR6 ;  /* 0x00000006ff007e24 */ /* 0x004fca000f8e00ff */
[----:B------:R1:W-:Y:S01]  /*5140*/  @P0 ATOMS.AND RZ, [UR8+0x18], R0 ;  /* 0x00001800ffff098c */ /* 0x0003e2000a800008 */
[----:B------:R-:W-:Y:S05]  /*5150*/  BRA `(.L_x_107) ;  /* 0x0000000000147947 */ /* 0x000fea0003800000 */
.L_x_106:
[----:B------:R-:W-:Y:S02]  /*5160*/  MOV R2, 0x5180 ;  /* 0x0000518000027802 */ /* 0x000fe40000000f00 */
[----:B---3-5:R-:W-:Y:S05]  /*5170*/  CALL.REL.NOINC `($__internal_0_$__cuda_sm10x_tcgen05_guardrail_trap_col_being_dealloced_not_returned_by_alloc) ;  /* 0x0000005000007944 */ /* 0x028fea0003c00000 */
[----:B------:R-:W-:Y:S05]  /*5180*/  BRA `(.L_x_107) ;  /* 0x0000000000087947 */ /* 0x000fea0003800000 */
.L_x_105:
[----:B------:R-:W-:Y:S02]  /*5190*/  MOV R2, 0x51b0 ;  /* 0x000051b000027802 */ /* 0x000fe40000000f00 */
[----:B---3-5:R-:W-:Y:S05]  /*51a0*/  CALL.REL.NOINC `($__internal_2_$__cuda_sm10x_tcgen05_guardrail_trap_unallocated_columns_being_dealloced) ;  /* 0x00000050000c7944 */ /* 0x028fea0003c00000 */
.L_x_107:
[----:B------:R-:W-:Y:S01]  /*51b0*/  NOP ;  /* 0x0000000000007918 */ /* 0x000fe20000000000 */
[----:B------:R-:W-:Y:S05]  /*51c0*/  EXIT ;  /* 0x000000000000794d */ /* 0x000fea0003800000 */
.L_x_78:
[----:B------:R-:W-:-:S09]  /*51d0*/  UISETP.NE.OR UP0, UPT, UR18, 0x3, !UP4 ;  /* 0x000000031200788c */ /* 0x000fd2000e705670 */
[----:B------:R-:W-:Y:S05]  /*51e0*/  BRA.U UP0, `(.L_x_108) ;  /* 0x0000000d00dc7547 */ /* 0x000fea000b800000 */
[----:B------:R-:W2:Y:S01]  /*51f0*/  LDCU.64 UR4, c[0x0][0x888] ;  /* 0x00011100ff0477ac */ /* 0x000ea20008000a00 */
[----:B------:R-:W3:Y:S01]  /*5200*/  LDC.64 R12, c[0x0][0x348] ;  /* 0x0000d200ff0c7b82 */ /* 0x000ee20000000a00 */
[----:B------:R-:W-:Y:S02]  /*5210*/  HFMA2 R9, -RZ, RZ, 0, 0 ;  /* 0x00000000ff097431 */ /* 0x000fe400000001ff */
[----:B------:R-:W-:Y:S01]  /*5220*/  IMAD.MOV.U32 R11, RZ, RZ, 0x1 ;  /* 0x00000001ff0b7424 */ /* 0x000fe200078e00ff */
[----:B------:R-:W4:Y:S01]  /*5230*/  LDCU UR35, c[0x0][0x370] ;  /* 0x00006e00ff2377ac */ /* 0x000f220008000800 */
[----:B------:R-:W-:Y:S01]  /*5240*/  IMAD.MOV.U32 R10, RZ, RZ, RZ ;  /* 0x000000ffff0a7224 */ /* 0x000fe200078e00ff */
[----:B------:R-:W-:Y:S01]  /*5250*/  MOV R3, 0x1000 ;  /* 0x0000100000037802 */ /* 0x000fe20000000f00 */
[----:B------:R-:W4:Y:S01]  /*5260*/  LDCU.128 UR48, c[0x0][0xb10] ;  /* 0x00016200ff3077ac */ /* 0x000f220008000c00 */
[----:B------:R-:W1:Y:S01]  /*5270*/  LDCU UR34, c[0x0][0x374] ;  /* 0x00006e80ff2277ac */ /* 0x000e620008000800 */
[----:B------:R-:W1:Y:S01]  /*5280*/  LDCU.64 UR32, c[0x0][0x890] ;  /* 0x00011200ff2077ac */ /* 0x000e620008000a00 */
[----:B------:R-:W1:Y:S01]  /*5290*/  LDCU UR15, c[0x0][0xb0c] ;  /* 0x00016180ff0f77ac */ /* 0x000e620008000800 */
[----:B--2---:R-:W-:Y:S01]  /*52a0*/  UISETP.NE.U32.AND UP0, UPT, UR4, URZ, UPT ;  /* 0x000000ff0400728c */ /* 0x004fe2000bf05070 */
[----:B------:R-:W2:Y:S01]  /*52b0*/  LDCU UR40, c[0x0][0xb20] ;  /* 0x00016400ff2877ac */ /* 0x000ea20008000800 */
[----:B------:R-:W2:Y:S01]  /*52c0*/  LDCU UR4, c[0x0][0xb30] ;  /* 0x00016600ff0477ac */ /* 0x000ea20008000800 */
[----:B------:R-:W-:Y:S01]  /*52d0*/  UMOV UR21, 0x400 ;  /* 0x0000040000157882 */ /* 0x000fe20000000000 */
[----:B----4-:R-:W-:-:S02]  /*52e0*/  UIMAD.WIDE.U32 UR6, UR35, UR48, URZ ;  /* 0x00000030230672a5 */ /* 0x010fc4000f8e00ff */
[----:B-1----:R-:W-:Y:S02]  /*52f0*/  UIMAD.WIDE.U32 UR8, UR34, UR51, URZ ;  /* 0x00000033220872a5 */ /* 0x002fe4000f8e00ff */
[----:B------:R-:W-:Y:S02]  /*5300*/  ULEA UR21, UR46, UR21, 0x18 ;  /* 0x000000152e157291 */ /* 0x000fe4000f8ec0ff */
[----:B------:R-:W-:Y:S02]  /*5310*/  UISETP.NE.U32.AND UP6, UPT, UR32, URZ, UPT ;  /* 0x000000ff2000728c */ /* 0x000fe4000bfc5070 */
[----:B------:R-:W-:Y:S02]  /*5320*/  UIADD3 UR37, UPT, UPT, UR21, 0x1a8, URZ ;  /* 0x000001a815257890 */ /* 0x000fe4000fffe0ff */
[----:B------:R-:W-:Y:S02]  /*5330*/  UISETP.NE.AND.EX UP5, UPT, UR5, URZ, UPT, UP0 ;  /* 0x000000ff0500728c */ /* 0x000fe4000bfa5300 */
[----:B------:R-:W-:Y:S01]  /*5340*/  UISETP.NE.AND UP0, UPT, UR42, 0x1, UPT ;  /* 0x000000012a00788c */ /* 0x000fe2000bf05270 */
[----:B------:R-:W-:Y:S01]  /*5350*/  UMOV UR6, UR7 ;  /* 0x0000000700067c82 */ /* 0x000fe20008000000 */
[----:B------:R-:W-:Y:S01]  /*5360*/  UMOV UR38, UR9 ;  /* 0x0000000900267c82 */ /* 0x000fe20008000000 */
[----:B------:R-:W-:-:S02]  /*5370*/  UISETP.NE.AND UP0, UPT, UR15, 0x1, UPT ;  /* 0x000000010f00788c */ /* 0x000fc4000bf05270 */
[----:B------:R-:W-:Y:S02]  /*5380*/  UPLOP3.LUT UP4, UPT, UPT, UPT, UPT, 0x40, 0x4 ;  /* 0x000000000004789c */ /* 0x000fe40003f8e870 */
[----:B------:R-:W-:Y:S01]  /*5390*/  UISETP.GE.AND UP2, UPT, UR42, 0x1, UPT ;  /* 0x000000012a00788c */ /* 0x000fe2000bf46270 */
[----:B------:R-:W1:Y:S01]  /*53a0*/  LDCU.64 UR22, c[0x0][0xb28] ;  /* 0x00016500ff1677ac */ /* 0x000e620008000a00 */
[----:B------:R-:W-:Y:S02]  /*53b0*/  UISETP.NE.AND.EX UP6, UPT, UR33, URZ, UPT, UP6 ;  /* 0x000000ff2100728c */ /* 0x000fe4000bfc5360 */
[----:B------:R-:W-:Y:S02]  /*53c0*/  UIADD3 UR25, UPT, UPT, UR21, 0x1a0, URZ ;  /* 0x000001a015197890 */ /* 0x000fe4000fffe0ff */
[----:B------:R-:W-:Y:S02]  /*53d0*/  UPRMT UR37, UR46, 0x654, UR37 ;  /* 0x000006542e257896 */ /* 0x000fe40008000025 */
[----:B------:R-:W-:-:S02]  /*53e0*/  USHF.R.U32.HI UR39, URZ, UR49, UR6 ;  /* 0x00000031ff277299 */ /* 0x000fc40008011606 */
[----:B--2---:R-:W-:Y:S02]  /*53f0*/  USHF.R.U32.HI UR38, URZ, UR40, UR38 ;  /* 0x00000028ff267299 */ /* 0x004fe40008011626 */
[----:B------:R-:W-:Y:S02]  /*5400*/  UISETP.NE.AND UP0, UPT, UR50, 0x1, UPT ;  /* 0x000000013200788c */ /* 0x000fe4000bf05270 */
[----:B---3--:R-:W-:-:S11]  /*5410*/  UISETP.NE.AND UP3, UPT, UR4, 0x1, UPT ;  /* 0x000000010400788c */ /* 0x008fd6000bf65270 */
.L_x_117:
[C---:B------:R-:W-:Y:S02]  /*5420*/  LEA R8, R10.reuse, UR21, 0x3 ;  /* 0x000000150a087c11 */ /* 0x040fe4000f8e18ff */
[----:B------:R-:W-:Y:S02]  /*5430*/  SHF.L.U32 R0, R9, 0x1f, RZ ;  /* 0x0000001f09007819 */ /* 0x000fe400000006ff */
[----:B------:R-:W-:Y:S02]  /*5440*/  LEA R4, R10, UR21, 0x4 ;  /* 0x000000150a047c11 */ /* 0x000fe4000f8e20ff */
[----:B--2---:R-:W2:Y:S02]  /*5450*/  SYNCS.PHASECHK.TRANS64.TRYWAIT P0, [R8+URZ+0x1d0], R0 ;  /* 0x0001d000080075a7 */ /* 0x004ea400080011ff */
[----:B--2---:R-:W-:Y:S05]  /*5460*/  @!P0 BRA `(.L_x_109) ;  /* 0x0000004800808947 */ /* 0x004fea0003800000 */
.L_x_220:
[----:B------:R-:W3:Y:S01]  /*5470*/  LDS.128 R4, [R4+0x260] ;  /* 0x0002600004047984 */ /* 0x000ee20000000c00 */
[----:B------:R-:W-:Y:S01]  /*5480*/  UISETP.GE.AND UP0, UPT, UR42, 0x1, UPT ;  /* 0x000000012a00788c */ /* 0x000fe2000bf06270 */
[----:B------:R-:W-:Y:S01]  /*5490*/  @!PT LDS RZ, [RZ] ;  /* 0x00000000fffff984 */ /* 0x000fe20000000800 */
[----:B------:R-:W-:Y:S01]  /*54a0*/  @!PT LDS RZ, [RZ] ;  /* 0x00000000fffff984 */ /* 0x000fe20000000800 */
[----:B------:R-:W-:Y:S01]  /*54b0*/  @!PT LDS RZ, [RZ] ;  /* 0x00000000fffff984 */ /* 0x000fe20000000800 */
[----:B------:R-:W-:Y:S01]  /*54c0*/  @!PT LDS RZ, [RZ] ;  /* 0x00000000fffff984 */ /* 0x000fe20000000800 */
[----:B------:R4:W-:Y:S06]  /*54d0*/  MEMBAR.ALL.CTA ;  /* 0x0000000000007992 */ /* 0x0009ec0000008000 */
[----:B----4-:R-:W4:Y:S01]  /*54e0*/  FENCE.VIEW.ASYNC.S ;  /* 0x00000000000073c6 */ /* 0x010f220000000000 */
[----:B---3--:R-:W-:Y:S11]  /*54f0*/  LOP3.LUT P0, RZ, R6, 0x1, RZ, 0xc0, !PT ;  /* 0x0000000106ff7812 */ /* 0x008ff6000780c0ff */
[----:B------:R-:W-:Y:S02]  /*5500*/  @!UPT UIADD3 URZ, UPT, UPT, URZ, URZ, URZ ;  /* 0x000000fffffff290 */ /* 0x000fe4000fffe0ff */
[----:B----4-:R-:W-:Y:S01]  /*5510*/  VOTEU.ANY UP2, P0 ;  /* 0x0000000000ff7886 */ /* 0x010fe20000040100 */
[----:B------:R-:W-:Y:S11]  /*5520*/  PLOP3.LUT P0, PT, PT, PT, UP2, 0x80, 0x8 ;  /* 0x000000000008781c */ /* 0x000ff60003f0f028 */
[----:B------:R-:W-:Y:S02]  /*5530*/  @!UPT UIADD3 URZ, UPT, UPT, URZ, URZ, URZ ;  /* 0x000000fffffff290 */ /* 0x000fe4000fffe0ff */
[----:B--2---:R-:W-:Y:S02]  /*5540*/  @P0 SHF.R.U32.HI R0, RZ, 0x10, R5 ;  /* 0x00000010ff000819 */ /* 0x004fe40000011605 */
[----:B------:R-:W-:Y:S02]  /*5550*/  @P0 MOV R2, R4 ;  /* 0x0000000400020202 */ /* 0x000fe40000000f00 */
[----:B------:R-:W-:Y:S01]  /*5560*/  @P0 R2UR UR4, R0 ;  /* 0x00000000000402ca */ /* 0x000fe200000e0000 */
[----:B------:R-:W-:Y:S01]  /*5570*/  VIADD R0, R8, 0x1e0 ;  /* 0x000001e008007836 */ /* 0x000fe20000000000 */
[----:B------:R-:W-:Y:S02]  /*5580*/  @P0 LOP3.LUT R4, R5, 0xffff, RZ, 0xc0, !PT ;  /* 0x0000ffff05040812 */ /* 0x000fe400078ec0ff */
[----:B------:R-:W-:Y:S02]  /*5590*/  @P0 R2UR UR6, R2 ;  /* 0x00000000020602ca */ /* 0x000fe400000e0000 */
[----:B------:R-:W-:Y:S02]  /*55a0*/  PRMT R0, RZ, 0x654, R0 ;  /* 0x00000654ff007816 */ /* 0x000fe40000000000 */
[----:B------:R-:W-:Y:S02]  /*55b0*/  @P0 R2UR UR5, R4 ;  /* 0x00000000040502ca */ /* 0x000fe400000e0000 */
[----:B------:R2:W-:Y:S03]  /*55c0*/  SYNCS.ARRIVE.TRANS64.RED.A1T0 RZ, [R0+URZ], RZ ;  /* 0x000000ff00ff79a7 */ /* 0x0005e600081004ff */
[----:B------:R-:W-:Y:S04]  /*55d0*/  @UP2 UMOV UR29, UR4 ;  /* 0x00000004001d2c82 */ /* 0x000fe80008000000 */
[----:B------:R-:W-:Y:S04]  /*55e0*/  @UP2 UMOV UR14, UR6 ;  /* 0x00000006000e2c82 */ /* 0x000fe80008000000 */
[----:B------:R-:W-:Y:S01]  /*55f0*/  @UP2 UMOV UR13, UR5 ;  /* 0x00000005000d2c82 */ /* 0x000fe20008000000 */
[----:B------:R-:W-:Y:S05]  /*5600*/  BRA.U !UP0, `(.L_x_110) ;  /* 0x0000000108c07547 */ /* 0x000fea000b800000 */
[----:B------:R-:W-:Y:S02]  /*5610*/  UIMAD.WIDE.U32 UR8, UR13, UR51, URZ ;  /* 0x000000330d0872a5 */ /* 0x000fe4000f8e00ff */
[----:B------:R-:W-:Y:S02]  /*5620*/  UP2UR UR12, UPR, URZ, 0x4 ;  /* 0x00000004ff0c7883 */ /* 0x000fe40008000000 */
[----:B------:R-:W-:Y:S02]  /*5630*/  UISETP.NE.AND UP2, UPT, UR50, 0x1, UPT ;  /* 0x000000013200788c */ /* 0x000fe4000bf45270 */
[----:B------:R-:W-:Y:S02]  /*5640*/  UIMAD.WIDE.U32 UR10, UR14, UR48, URZ ;  /* 0x000000300e0a72a5 */ /* 0x000fe4000f8e00ff */
[----:B------:R-:W-:Y:S02]  /*5650*/  USEL UR4, UR34, UR38, !UP2 ;  /* 0x0000002622047287 */ /* 0x000fe4000d000000 */
[----:B------:R-:W-:Y:S02]  /*5660*/  UISETP.NE.AND UP0, UPT, UR15, 0x1, UPT ;  /* 0x000000010f00788c */ /* 0x000fe4000bf05270 */
[----:B------:R-:W-:Y:S02]  /*5670*/  UP2UR UR20, UPR, URZ, 0x2 ;  /* 0x00000002ff147883 */ /* 0x000fe40008000000 */
[----:B------:R-:W-:Y:S02]  /*5680*/  UISETP.NE.AND UP1, UPT, UR42, 0x1, UPT ;  /* 0x000000012a00788c */ /* 0x000fe4000bf25270 */
[----:B-1----:R-:W-:Y:S02]  /*5690*/  UIMAD.WIDE.U32 UR16, UR4, UR22, URZ ;  /* 0x00000016041072a5 */ /* 0x002fe4000f8e00ff */
[----:B------:R-:W-:Y:S01]  /*56a0*/  USEL UR7, UR35, UR39, !UP0 ;  /* 0x0000002723077287 */ /* 0x000fe2000c000000 */
[----:B------:R-:W-:Y:S02]  /*56b0*/  UMOV UR5, UR9 ;  /* 0x0000000900057c82 */ /* 0x000fe40008000000 */
[----:B------:R-:W-:Y:S02]  /*56c0*/  USHF.R.U32.HI UR6, URZ, UR40, UR5 ;  /* 0x00000028ff067299 */ /* 0x000fe40008011605 */
[----:B------:R-:W-:Y:S02]  /*56d0*/  UIMAD.WIDE.U32 UR18, UR7, UR22, URZ ;  /* 0x00000016071272a5 */ /* 0x000fe4000f8e00ff */
[----:B------:R-:W-:Y:S02]  /*56e0*/  USEL UR6, UR13, UR6, !UP2 ;  /* 0x000000060d067287 */ /* 0x000fe4000d000000 */
[----:B------:R-:W-:Y:S01]  /*56f0*/  UISETP.NE.AND UP2, UPT, UR12, URZ, UPT ;  /* 0x000000ff0c00728c */ /* 0x000fe2000bf45270 */
[----:B------:R-:W-:Y:S01]  /*5700*/  UMOV UR5, UR11 ;  /* 0x0000000b00057c82 */ /* 0x000fe20008000000 */
[----:B------:R-:W-:Y:S02]  /*5710*/  UIMAD.WIDE.U32 UR10, UR6, UR22, URZ ;  /* 0x00000016060a72a5 */ /* 0x000fe4000f8e00ff */
[----:B------:R-:W-:Y:S03]  /*5720*/  USHF.R.U32.HI UR8, URZ, UR49, UR5 ;  /* 0x00000031ff087299 */ /* 0x000fe60008011605 */
[----:B------:R-:W-:Y:S02]  /*5730*/  UMOV UR5, UR17 ;  /* 0x0000001100057c82 */ /* 0x000fe40008000000 */
[----:B------:R-:W-:Y:S03]  /*5740*/  @UP1 USHF.R.U32.HI UR4, URZ, UR23, UR5 ;  /* 0x00000017ff041299 */ /* 0x000fe60008011605 */
[----:B------:R-:W-:Y:S01]  /*5750*/  UMOV UR5, UR19 ;  /* 0x0000001300057c82 */ /* 0x000fe20008000000 */
[----:B------:R-:W-:Y:S02]  /*5760*/  UIMAD UR4, UR42, UR4, URZ ;  /* 0x000000042a0472a4 */ /* 0x000fe4000f8e02ff */
[----:B------:R-:W-:Y:S02]  /*5770*/  @UP1 USHF.R.U32.HI UR7, URZ, UR23, UR5 ;  /* 0x00000017ff071299 */ /* 0x000fe40008011605 */
[----:B------:R-:W-:Y:S02]  /*5780*/  USEL UR5, UR14, UR8, !UP0 ;  /* 0x000000080e057287 */ /* 0x000fe4000c000000 */
[----:B------:R-:W-:Y:S02]  /*5790*/  UIMAD UR8, UR42, UR7, URZ ;  /* 0x000000072a0872a4 */ /* 0x000fe4000f8e02ff */
[----:B------:R-:W-:Y:S03]  /*57a0*/  UISETP.GE.AND UP0, UPT, UR6, UR4, UPT ;  /* 0x000000040600728c */ /* 0x000fe6000bf06270 */
[----:B------:R-:W-:Y:S01]  /*57b0*/  UMOV UR4, UR11 ;  /* 0x0000000b00047c82 */ /* 0x000fe20008000000 */
[----:B------:R-:W-:Y:S02]  /*57c0*/  UISETP.GE.OR UP0, UPT, UR5, UR8, UP0 ;  /* 0x000000080500728c */ /* 0x000fe40008706670 */
[----:B------:R-:W-:Y:S02]  /*57d0*/  USHF.R.U32.HI UR4, URZ, UR23, UR4 ;  /* 0x00000017ff047299 */ /* 0x000fe40008011604 */
[----:B------:R-:W-:Y:S02]  /*57e0*/  UIMAD.WIDE.U32 UR8, UR5, UR22, URZ ;  /* 0x00000016050872a5 */ /* 0x000fe4000f8e00ff */
[----:B------:R-:W-:Y:S04]  /*57f0*/  USEL UR10, UR6, UR4, !UP1 ;  /* 0x00000004060a7287 */ /* 0x000fe8000c800000 */
[----:B------:R-:W-:Y:S01]  /*5800*/  UIADD3 UR11, UPT, UPT, -UR10, URZ, URZ ;  /* 0x000000ff0a0b7290 */ /* 0x000fe2000fffe1ff */
[----:B------:R-:W-:Y:S02]  /*5810*/  @!UP0 UMOV UR4, UR9 ;  /* 0x0000000900048c82 */ /* 0x000fe40008000000 */
[----:B------:R-:W-:Y:S02]  /*5820*/  @!UP0 USHF.R.U32.HI UR4, URZ, UR23, UR4 ;  /* 0x00000017ff048299 */ /* 0x000fe40008011604 */
[----:B------:R-:W-:Y:S02]  /*5830*/  UIMAD UR8, UR42, UR11, UR6 ;  /* 0x0000000b2a0872a4 */ /* 0x000fe4000f8e0206 */
[----:B------:R-:W-:Y:S02]  /*5840*/  @!UP0 USEL UR4, UR5, UR4, !UP1 ;  /* 0x0000000405048287 */ /* 0x000fe4000c800000 */
[----:B------:R-:W-:Y:S02]  /*5850*/  UISETP.NE.AND UP1, UPT, UR20, URZ, UPT ;  /* 0x000000ff1400728c */ /* 0x000fe4000bf25270 */
[----:B------:R-:W-:Y:S02]  /*5860*/  @!UP0 UIMAD UR8, UR7, UR8, UR4 ;  /* 0x00000008070882a4 */ /* 0x000fe4000f8e0204 */
[----:B------:R-:W-:Y:S02]  /*5870*/  @!UP0 UIADD3 UR9, UPT, UPT, UR10, -UR4, URZ ;  /* 0x800000040a098290 */ /* 0x000fe4000fffe0ff */
[----:B------:R-:W-:Y:S02]  /*5880*/  UIADD3 UR4, UPT, UPT, -UR5, URZ, URZ ;  /* 0x000000ff05047290 */ /* 0x000fe4000fffe1ff */
[----:B------:R-:W-:Y:S02]  /*5890*/  UIADD3 UR7, UPT, UPT, -UR6, URZ, URZ ;  /* 0x000000ff06077290 */ /* 0x000fe4000fffe1ff */
[----:B------:R-:W-:Y:S02]  /*58a0*/  @!UP0 UIMAD UR6, UR9, UR42, UR5 ;  /* 0x0000002a090682a4 */ /* 0x000fe4000f8e0205 */
[----:B------:R-:W-:Y:S02]  /*58b0*/  UIMAD UR14, UR15, UR4, UR14 ;  /* 0x000000040f0e72a4 */ /* 0x000fe4000f8e020e */
[----:B------:R-:W-:Y:S01]  /*58c0*/  UIMAD UR4, UR50, UR7, UR13 ;  /* 0x00000007320472a4 */ /* 0x000fe2000f8e020d */
[----:B------:R-:W-:Y:S02]  /*58d0*/  @!UP0 UMOV UR5, UR8 ;  /* 0x0000000800058c82 */ /* 0x000fe40008000000 */
[----:B------:R-:W-:Y:S02]  /*58e0*/  UIMAD UR14, UR5, UR15, UR14 ;  /* 0x0000000f050e72a4 */ /* 0x000fe4000f8e020e */
[----:B------:R-:W-:Y:S11]  /*58f0*/  UIMAD UR13, UR6, UR50, UR4 ;  /* 0x00000032060d72a4 */ /* 0x000ff6000f8e0204 */
[----:B------:R-:W-:Y:S01]  /*5900*/  @!UPT UIADD3 URZ, UPT, UPT, URZ, URZ, URZ ;  /* 0x000000fffffff290 */ /* 0x000fe2000fffe0ff */
.L_x_110:
[----:B------:R-:W3:Y:S01]  /*5910*/  @!UP3 LDCU.128 UR8, c[0x0][0xb10] ;  /* 0x00016200ff08b7ac */ /* 0x000ee20008000c00 */
[----:B------:R-:W-:Y:S02]  /*5920*/  ISETP.NE.U32.AND P0, PT, RZ, UR32, PT ;  /* 0x00000020ff007c0c */ /* 0x000fe4000bf05070 */
[----:B------:R-:W-:Y:S02]  /*5930*/  SHF.L.U32 R4, R11, 0x1f, RZ ;  /* 0x0000001f0b047819 */ /* 0x000fe400000006ff */
[----:B------:R-:W-:Y:S01]  /*5940*/  ISETP.NE.AND.EX P0, PT, RZ, UR33, PT, P0 ;  /* 0x00000021ff007c0c */ /* 0x000fe2000bf05300 */
[----:B------:R-:W4:Y:S01]  /*5950*/  @!UP3 LDCU UR5, c[0x0][0xb0c] ;  /* 0x00016180ff05b7ac */ /* 0x000f220008000800 */
[----:B------:R-:W-:Y:S02]  /*5960*/  USHF.L.U32 UR26, UR31, 0x7, URZ ;  /* 0x000000071f1a7899 */ /* 0x000fe400080006ff */
[----:B------:R-:W-:Y:S02]  /*5970*/  USHF.L.U32 UR27, UR30, 0x6, URZ ;  /* 0x000000061e1b7899 */ /* 0x000fe400080006ff */
[----:B---3--:R-:W-:Y:S07]  /*5980*/  UIMAD.WIDE.U32 UR6, UR14, UR8, URZ ;  /* 0x000000080e0672a5 */ /* 0x008fee000f8e00ff */
[----:B------:R-:W-:Y:S01]  /*5990*/  @!UP3 UMOV UR4, UR7 ;  /* 0x000000070004bc82 */ /* 0x000fe20008000000 */
[----:B----4-:R-:W-:Y:S02]  /*59a0*/  @!UP3 UISETP.NE.AND UP0, UPT, UR5, 0x1, UPT ;  /* 0x000000010500b88c */ /* 0x010fe4000bf05270 */
[----:B------:R-:W-:Y:S02]  /*59b0*/  @!UP3 USHF.R.U32.HI UR4, URZ, UR9, UR4 ;  /* 0x00000009ff04b299 */ /* 0x000fe40008011604 */
[----:B------:R-:W-:Y:S02]  /*59c0*/  UIMAD.WIDE.U32 UR6, UR13, UR11, URZ ;  /* 0x0000000b0d0672a5 */ /* 0x000fe4000f8e00ff */
[----:B------:R-:W-:Y:S02]  /*59d0*/  @!UP3 USEL UR8, UR14, UR4, !UP0 ;  /* 0x000000040e08b287 */ /* 0x000fe4000c000000 */
[----:B------:R-:W-:Y:S03]  /*59e0*/  @!UP3 UISETP.NE.AND UP0, UPT, UR10, 0x1, UPT ;  /* 0x000000010a00b88c */ /* 0x000fe6000bf05270 */
[----:B------:R-:W-:Y:S02]  /*59f0*/  @!UP3 UMOV UR6, UR7 ;  /* 0x000000070006bc82 */ /* 0x000fe40008000000 */
[----:B------:R-:W3:Y:S02]  /*5a00*/  @!UP3 LDCU UR4, c[0x0][0xb20] ;  /* 0x00016400ff04b7ac */ /* 0x000ee40008000800 */
[----:B---3--:R-:W-:Y:S04]  /*5a10*/  @!UP3 USHF.R.U32.HI UR6, URZ, UR4, UR6 ;  /* 0x00000004ff06b299 */ /* 0x008fe80008011606 */
[----:B------:R-:W-:Y:S04]  /*5a20*/  @!UP3 USEL UR6, UR13, UR6, !UP0 ;  /* 0x000000060d06b287 */ /* 0x000fe8000c000000 */
[----:B------:R-:W-:Y:S02]  /*5a30*/  @!UP3 UIADD3 UR4, UPT, UPT, -UR8, UR6, URZ ;  /* 0x000000060804b290 */ /* 0x000fe4000fffe1ff */
[----:B------:R-:W-:Y:S02]  /*5a40*/  @!UP3 UIADD3 UR6, UPT, UPT, UR8, -UR6, URZ ;  /* 0x800000060806b290 */ /* 0x000fe4000fffe0ff */
[----:B------:R-:W-:Y:S02]  /*5a50*/  @!UP3 UIMAD UR14, UR4, UR5, UR14 ;  /* 0x00000005040eb2a4 */ /* 0x000fe4000f8e020e */
[----:B------:R-:W-:Y:S01]  /*5a60*/  @!UP3 UIMAD UR13, UR6, UR10, UR13 ;  /* 0x0000000a060db2a4 */ /* 0x000fe2000f8e020d */
[----:B------:R-:W-:Y:S11]  /*5a70*/  BRA.U UP4, `(.L_x_111) ;  /* 0x0000000104107547 */ /* 0x000ff6000b800000 */
[----:B------:R-:W-:Y:S04]  /*5a80*/  MOV R2, UR43 ;  /* 0x0000002b00027c02 */ /* 0x000fe80008000f00 */
[----:B------:R-:W-:Y:S04]  /*5a90*/  SHF.L.U32 R2, R2, 0x1f, RZ ;  /* 0x0000001f02027819 */ /* 0x000fe800000006ff */
[----:B------:R-:W3:Y:S02]  /*5aa0*/  SYNCS.PHASECHK.TRANS64.TRYWAIT P1, [UR21+0x1c8], R2 ;  /* 0x0001c802ff0075a7 */ /* 0x000ee40008021115 */
[----:B---3--:R-:W-:Y:S05]  /*5ab0*/  @!P1 BRA `(.L_x_112) ;  /* 0x0000004400009947 */ /* 0x008fea0003800000 */
.L_x_111:
[----:B------:R-:W-:Y:S05]  /*5ac0*/  BRA.U !UP6, `(.L_x_113) ;  /* 0x000000010e387547 */ /* 0x000fea000b800000 */
[----:B------:R-:W-:Y:S01]  /*5ad0*/  UPLOP3.LUT UP1, UPT, UPT, UPT, UP5, 0x80, 0x8 ;  /* 0x000000000008789c */ /* 0x000fe20003f2f050 */
[----:B--2---:R-:W-:Y:S01]  /*5ae0*/  HFMA2 R0, -RZ, RZ, 0, 5.9604644775390625e-08 ;  /* 0x00000001ff007431 */ /* 0x004fe200000001ff */
[----:B------:R-:W2:Y:S01]  /*5af0*/  LDCU.64 UR8, c[0x0][0x358] ;  /* 0x00006b00ff0877ac */ /* 0x000ea20008000a00 */
[----:B------:R-:W-:Y:S03]  /*5b00*/  IMAD.MOV.U32 R76, RZ, RZ, 0x1 ;  /* 0x00000001ff4c7424 */ /* 0x000fe600078e00ff */
[----:B------:R-:W-:Y:S05]  /*5b10*/  PLOP3.LUT P1, PT, PT, PT, UP1, 0x80, 0x8 ;  /* 0x000000000008781c */ /* 0x000fea0003f2f018 */
[----:B------:R-:W3:Y:S01]  /*5b20*/  @UP1 LDCU.64 UR4, c[0x0][0x888] ;  /* 0x00011100ff0417ac */ /* 0x000ee20008000a00 */
[----:B------:R-:W-:Y:S07]  /*5b30*/  @UP1 UIMAD UR6, UR36, UR32, URZ ;  /* 0x00000020240612a4 */ /* 0x000fee000f8e02ff */
[----:B------:R-:W-:Y:S01]  /*5b40*/  @!P1 PRMT R76, R0, 0x7610, R76 ;  /* 0x00007610004c9816 */ /* 0x000fe2000000004c */
[----:B---3--:R-:W-:Y:S06]  /*5b50*/  @UP1 UIMAD.WIDE UR4, UR6, 0x4, UR4 ;  /* 0x00000004060418a5 */ /* 0x008fec000f8e0204 */
[----:B-----5:R-:W-:Y:S01]  /*5b60*/  IMAD.U32 R40, RZ, RZ, UR4 ;  /* 0x00000004ff287e24 */ /* 0x020fe2000f8e00ff */
[----:B------:R-:W-:Y:S04]  /*5b70*/  MOV R41, UR5 ;  /* 0x0000000500297c02 */ /* 0x000fe80008000f00 */
[----:B------:R-:W3:Y:S01]  /*5b80*/  @!UP1 LDCU UR4, c[0x0][0x880] ;  /* 0x00011000ff0497ac */ /* 0x000ee20008000800 */
[----:B--2---:R4:W5:Y:S02]  /*5b90*/  @P1 LDG.E R40, desc[UR8][R40.64] ;  /* 0x0000000828281981 */ /* 0x004964000c1e1900 */
[----:B---34-:R-:W-:Y:S07]  /*5ba0*/  @!P1 IMAD.U32 R40, RZ, RZ, UR4 ;  /* 0x00000004ff289e24 */ /* 0x018fee000f8e00ff */
.L_x_113:
[----:B-----5:R-:W-:Y:S01]  /*5bb0*/  @!P0 ISETP.EQ.AND P2, PT, R40, RZ, PT ;  /* 0x000000ff2800820c */ /* 0x020fe20003f42270 */
[----:B------:R-:W-:Y:S01]  /*5bc0*/  @!UPT UIADD3 URZ, UPT, UPT, URZ, URZ, URZ ;  /* 0x000000fffffff290 */ /* 0x000fe2000fffe0ff */
[----:B------:R-:W-:Y:S11]  /*5bd0*/  @!P0 BRA `(.L_x_114) ;  /* 0x0000000000148947 */ /* 0x000ff60003800000 */
[----:B------:R-:W-:Y:S02]  /*5be0*/  LOP3.LUT P0, RZ, R76, 0xff, RZ, 0xc0, !PT ;  /* 0x000000ff4cff7812 */ /* 0x000fe4000780c0ff */
[----:B------:R-:W-:Y:S04]  /*5bf0*/  PLOP3.LUT P2, PT, PT, PT, UP1, 0x80, 0x8 ;  /* 0x000000000008781c */ /* 0x000fe80003f4f018 */
[----:B------:R-:W-:Y:S07]  /*5c00*/  PLOP3.LUT P2, PT, P2, PT, PT, 0x8, 0x80 ;  /* 0x000000000080781c */ /* 0x000fee000174e170 */
[----:B------:R-:W-:Y:S11]  /*5c10*/  @P0 ISETP.EQ.AND P2, PT, R40, RZ, PT ;  /* 0x000000ff2800020c */ /* 0x000ff60003f42270 */
[----:B------:R-:W-:Y:S02]  /*5c20*/  @!UPT UIADD3 URZ, UPT, UPT, URZ, URZ, URZ ;  /* 0x000000fffffff290 */ /* 0x000fe4000fffe0ff */
.L_x_114:
[----:B------:R-:W3:Y:S01]  /*5c30*/  SYNCS.PHASECHK.TRANS64.TRYWAIT P0, [UR21+0x1b0], R4 ;  /* 0x0001b004ff0075a7 */ /* 0x000ee20008001115 */
[----:B------:R-:W-:Y:S04]  /*5c40*/  ELECT P1, URZ, PT ;  /* 0x0000000000ff782f */ /* 0x000fe80003820000 */
[----:B------:R-:W-:Y:S01]  /*5c50*/  PLOP3.LUT P1, PT, P2, P1, PT, 0xf2, 0x2f ;  /* 0x00000000002f781c */ /* 0x000fe20001723e72 */
[----:B------:R-:W-:Y:S01]  /*5c60*/  @!UPT UIADD3 URZ, UPT, UPT, URZ, URZ, URZ ;  /* 0x000000fffffff290 */ /* 0x000fe2000fffe0ff */
[----:B---3--:R-:W-:Y:S11]  /*5c70*/  @!P0 BRA `(.L_x_115) ;  /* 0x0000004000a88947 */ /* 0x008ff60003800000 */
.L_x_223:
[----:B--2---:R-:W-:Y:S01]  /*5c80*/  @!P1 IADD3 R2, P0, PT, R12, 0x580, RZ ;  /* 0x000005800c029810 */ /* 0x004fe20007f1e0ff */
[----:B------:R-:W-:Y:S01]  /*5c90*/  VOTEU.ALL UP0, P1 ;  /* 0x0000000000ff7886 */ /* 0x000fe20000800000 */
[----:B------:R-:W-:Y:S01]  /*5ca0*/  UMOV UR6, 0x0 ;  /* 0x0000000000067882 */ /* 0x000fe20000000000 */
[----:B------:R-:W-:Y:S01]  /*5cb0*/  UMOV UR7, 0x10000000 ;  /* 0x1000000000077882 */ /* 0x000fe20000000000 */
[----:B------:R-:W-:Y:S01]  /*5cc0*/  @!P1 R2UR UR5, R2 ;  /* 0x00000000020592ca */ /* 0x000fe200000e0000 */
[----:B------:R-:W-:Y:S01]  /*5cd0*/  @!P1 IMAD.X R0, RZ, RZ, R13, P0 ;  /* 0x000000ffff009224 */ /* 0x000fe200000e060d */
[----:B------:R-:W-:Y:S01]  /*5ce0*/  @!UP0 UIADD3 UR24, UPT, UPT, UR21, 0x300, URZ ;  /* 0x0000030015188890 */ /* 0x000fe2000fffe0ff */
[----:B------:R-:W-:Y:S01]  /*5cf0*/  VIADD R10, R10, 0x1 ;  /* 0x000000010a0a7836 */ /* 0x000fe20000000000 */
[----:B------:R-:W-:Y:S02]  /*5d00*/  @!UP0 UIADD3 UR10, UPT, UPT, UR26, 0x40, URZ ;  /* 0x000000401a0a8890 */ /* 0x000fe4000fffe0ff */
[----:B------:R-:W-:Y:S01]  /*5d10*/  @!P1 R2UR UR4, R0 ;  /* 0x00000000000492ca */ /* 0x000fe200000e0000 */
[----:B------:R-:W-:Y:S01]  /*5d20*/  @!UP0 UIADD3 UR8, UPT, UPT, UR21, 0xb00, URZ ;  /* 0x00000b0015088890 */ /* 0x000fe2000fffe0ff */
[----:B------:R-:W-:Y:S01]  /*5d30*/  @!P1 IMAD.MOV.U32 R0, RZ, RZ, 0x1000 ;  /* 0x00001000ff009424 */ /* 0x000fe200078e00ff */
[----:B------:R-:W-:Y:S01]  /*5d40*/  VOTEU.ALL UP0, P1 ;  /* 0x0000000000ff7886 */ /* 0x000fe20000800000 */
[----:B------:R-:W-:Y:S01]  /*5d50*/  UMOV UR28, UR36 ;  /* 0x00000024001c7c82 */ /* 0x000fe20008000000 */
[----:B------:R-:W-:Y:S01]  /*5d60*/  UMOV UR9, UR25 ;  /* 0x0000001900097c82 */ /* 0x000fe20008000000 */
[----:B------:R-:W-:Y:S01]  /*5d70*/  UMOV UR11, UR27 ;  /* 0x0000001b000b7c82 */ /* 0x000fe20008000000 */
[----:B------:R-:W-:Y:S01]  /*5d80*/  IMAD.U32 R6, RZ, RZ, UR5 ;  /* 0x00000005ff067e24 */ /* 0x000fe2000f8e00ff */
[----:B------:R-:W-:Y:S05]  /*5d90*/  UMOV UR12, UR36 ;  /* 0x00000024000c7c82 */ /* 0x000fea0008000000 */
[----:B------:R-:W-:Y:S01]  /*5da0*/  IMAD.U32 R7, RZ, RZ, UR4 ;  /* 0x00000004ff077e24 */ /* 0x000fe2000f8e00ff */
[----:B------:R-:W-:Y:S04]  /*5db0*/  @!P1 R2UR UR4, R6 ;  /* 0x00000000060492ca */ /* 0x000fe800000e0000 */
[----:B------:R-:W-:Y:S11]  /*5dc0*/  @!P1 R2UR UR5, R7 ;  /* 0x00000000070592ca */ /* 0x000ff600000e0000 */
[----:B------:R-:W-:Y:S02]  /*5dd0*/  @!UPT UIADD3 URZ, UPT, UPT, URZ, URZ, URZ ;  /* 0x000000fffffff290 */ /* 0x000fe4000fffe0ff */
[----:B------:R-:W-:Y:S01]  /*5de0*/  @!UP0 UTMALDG.3D [UR24], [UR4], desc[UR6] ;  /* 0x00000618040085b4 */ /* 0x000fe20008011000 */
[----:B------:R-:W-:Y:S05]  /*5df0*/  VOTEU.ALL UP0, P1 ;  /* 0x0000000000ff7886 */ /* 0x000fea0000800000 */
[----:B------:R2:W-:Y:S01]  /*5e00*/  @!UP0 UTMALDG.3D [UR8], [UR4], desc[UR6] ;  /* 0x00000608040085b4 */ /* 0x0005e20008011000 */
[----:B------:R3:W-:Y:S01]  /*5e10*/  @!P1 SYNCS.ARRIVE.TRANS64.RED.A0TR RZ, [UR21+0x1a0], R0 ;  /* 0x0001a000ffff99a7 */ /* 0x0007e20008300415 */
[----:B--2---:R-:W-:Y:S09]  /*5e20*/  UPRMT UR4, UR46, 0x654, UR25 ;  /* 0x000006542e047896 */ /* 0x004ff20008000019 */
[----:B------:R-:W-:Y:S01]  /*5e30*/  SYNCS.ARRIVE.TRANS64.RED.A1T0 RZ, [UR4], RZ ;  /* 0x000000ffffff79a7 */ /* 0x000fe20008100404 */
[----:B------:R-:W2:Y:S02]  /*5e40*/  SYNCS.PHASECHK.TRANS64.TRYWAIT P0, [UR21+0x1b8], R4 ;  /* 0x0001b804ff0075a7 */ /* 0x000ea40008001115 */
[----:B--23--:R-:W-:Y:S05]  /*5e50*/  @!P0 BRA `(.L_x_116) ;  /* 0x0000004000488947 */ /* 0x00cfea0003800000 */
.L_x_225:
[----:B------:R-:W-:Y:S01]  /*5e60*/  UIADD3 UR30, UPT, UPT, UR14, UR63, URZ ;  /* 0x0000003f0e1e7290 */ /* 0x000fe2000fffe0ff */
[----:B------:R-:W-:Y:S01]  /*5e70*/  @!P1 IADD3 R2, P0, PT, R12, 0x580, RZ ;  /* 0x000005800c029810 */ /* 0x000fe20007f1e0ff */
[----:B------:R-:W-:Y:S01]  /*5e80*/  UPLOP3.LUT UP4, UPT, UPT, UPT, UPT, 0x80, 0x8 ;  /* 0x000000000008789c */ /* 0x000fe20003f8f070 */
[----:B------:R-:W-:Y:S01]  /*5e90*/  R2UR UR24, R78 ;  /* 0x000000004e1872ca */ /* 0x000fe200000e0000 */
[----:B------:R-:W-:Y:S01]  /*5ea0*/  VOTEU.ALL UP0, P1 ;  /* 0x0000000000ff7886 */ /* 0x000fe20000800000 */
[----:B------:R-:W-:Y:S01]  /*5eb0*/  @!P1 R2UR UR5, R2 ;  /* 0x00000000020592ca */ /* 0x000fe200000e0000 */
[----:B--2---:R-:W-:Y:S01]  /*5ec0*/  @!P1 IMAD.X R0, RZ, RZ, R13, P0 ;  /* 0x000000ffff009224 */ /* 0x004fe200000e060d */
[----:B------:R-:W-:Y:S01]  /*5ed0*/  UMOV UR6, 0x0 ;  /* 0x0000000000067882 */ /* 0x000fe20000000000 */
[----:B------:R-:W-:Y:S01]  /*5ee0*/  UMOV UR7, 0x10000000 ;  /* 0x1000000000077882 */ /* 0x000fe20000000000 */
[----:B------:R-:W-:Y:S01]  /*5ef0*/  @!UP0 UIADD3 UR18, UPT, UPT, UR26, 0x20, URZ ;  /* 0x000000201a128890 */ /* 0x000fe2000fffe0ff */
[----:B------:R-:W-:Y:S01]  /*5f00*/  ISETP.NE.AND P0, PT, R10, 0x2, PT ;  /* 0x000000020a00780c */ /* 0x000fe20003f05270 */
[----:B------:R-:W-:Y:S01]  /*5f10*/  @!UP0 UIADD3 UR16, UPT, UPT, UR21, 0x1300, URZ ;  /* 0x0000130015108890 */ /* 0x000fe2000fffe0ff */
[----:B------:R-:W-:Y:S01]  /*5f20*/  @!P1 R2UR UR4, R0 ;  /* 0x00000000000492ca */ /* 0x000fe200000e0000 */
[----:B------:R-:W-:Y:S01]  /*5f30*/  @!UP0 UIADD3 UR17, UPT, UPT, UR21, 0x1a8, URZ ;  /* 0x000001a815118890 */ /* 0x000fe2000fffe0ff */
[----:B------:R-:W-:Y:S01]  /*5f40*/  SEL R0, RZ, 0x1, P0 ;  /* 0x00000001ff007807 */ /* 0x000fe20000000000 */
[----:B------:R-:W-:Y:S01]  /*5f50*/  @!UP0 UIADD3 UR10, UPT, UPT, UR26, 0x60, URZ ;  /* 0x000000601a0a8890 */ /* 0x000fe2000fffe0ff */
[----:B------:R-:W-:Y:S01]  /*5f60*/  LOP3.LUT R11, R11, 0x1, RZ, 0x3c, !PT ;  /* 0x000000010b0b7812 */ /* 0x000fe200078e3cff */
[----:B------:R-:W-:Y:S01]  /*5f70*/  @!UP0 UIADD3 UR8, UPT, UPT, UR21, 0x1b00, URZ ;  /* 0x00001b0015088890 */ /* 0x000fe2000fffe0ff */
[----:B------:R-:W-:Y:S01]  /*5f80*/  IMAD.U32 R4, RZ, RZ, UR5 ;  /* 0x00000005ff047e24 */ /* 0x000fe2000f8e00ff */
[----:B------:R-:W-:Y:S01]  /*5f90*/  VOTEU.ALL UP0, P1 ;  /* 0x0000000000ff7886 */ /* 0x000fe20000800000 */
[----:B------:R-:W-:Y:S01]  /*5fa0*/  UMOV UR19, UR27 ;  /* 0x0000001b00137c82 */ /* 0x000fe20008000000 */
[----:B------:R-:W-:Y:S01]  /*5fb0*/  UMOV UR20, UR36 ;  /* 0x0000002400147c82 */ /* 0x000fe20008000000 */
[----:B------:R-:W-:Y:S01]  /*5fc0*/  UMOV UR11, UR27 ;  /* 0x0000001b000b7c82 */ /* 0x000fe20008000000 */
[----:B------:R-:W-:Y:S01]  /*5fd0*/  UMOV UR12, UR36 ;  /* 0x00000024000c7c82 */ /* 0x000fe20008000000 */
[----:B------:R-:W-:Y:S01]  /*5fe0*/  UMOV UR9, UR17 ;  /* 0x0000001100097c82 */ /* 0x000fe20008000000 */
[----:B------:R-:W-:Y:S01]  /*5ff0*/  IMAD.U32 R5, RZ, RZ, UR4 ;  /* 0x00000004ff057e24 */ /* 0x000fe2000f8e00ff */
[----:B------:R-:W-:Y:S01]  /*6000*/  @!P1 R2UR UR4, R4 ;  /* 0x00000000040492ca */ /* 0x000fe200000e0000 */
[----:B------:R-:W-:Y:S01]  /*6010*/  UIADD3 UR31, UPT, UPT, UR13, UR24, URZ ;  /* 0x000000180d1f7290 */ /* 0x000fe2000fffe0ff */
[----:B------:R-:W-:Y:S01]  /*6020*/  LOP3.LUT R9, R9, R0, RZ, 0x3c, !PT ;  /* 0x0000000009097212 */ /* 0x000fe200078e3cff */
[----:B------:R-:W-:Y:S01]  /*6030*/  UMOV UR36, UR29 ;  /* 0x0000001d00247c82 */ /* 0x000fe20008000000 */
[----:B------:R-:W-:Y:S02]  /*6040*/  @!P1 R2UR UR5, R5 ;  /* 0x00000000050592ca */ /* 0x000fe400000e0000 */
[----:B------:R-:W-:Y:S11]  /*6050*/  SEL R10, R10, RZ, P0 ;  /* 0x000000ff0a0a7207 */ /* 0x000ff60000000000 */
[----:B------:R2:W-:Y:S01]  /*6060*/  @!UP0 UTMALDG.3D [UR16], [UR4], desc[UR6] ;  /* 0x00000610040085b4 */ /* 0x0005e20008011000 */
[----:B------:R-:W-:Y:S05]  /*6070*/  VOTEU.ALL UP0, P1 ;  /* 0x0000000000ff7886 */ /* 0x000fea0000800000 */
[----:B------:R2:W-:Y:S01]  /*6080*/  @!UP0 UTMALDG.3D [UR8], [UR4], desc[UR6] ;  /* 0x00000608040085b4 */ /* 0x0005e20008011000 */
[----:B------:R2:W-:Y:S01]  /*6090*/  @!P1 SYNCS.ARRIVE.TRANS64.RED.A0TR RZ, [UR21+0x1a8], R3 ;  /* 0x0001a803ffff99a7 */ /* 0x0005e20008300415 */
[----:B------:R-:W-:Y:S01]  /*60a0*/  SYNCS.ARRIVE.TRANS64.RED.A1T0 RZ, [UR37], RZ ;  /* 0x000000ffffff79a7 */ /* 0x000fe20008100425 */
[----:B------:R-:W-:Y:S05]  /*60b0*/  BRA.U UP2, `(.L_x_117) ;  /* 0xfffffff102d87547 */ /* 0x000fea000b83ffff */
[----:B------:R-:W-:-:S04]  /*60c0*/  SHF.L.U32 R2, R11, 0x1f, RZ ;  /* 0x0000001f0b027819 */ /* 0x000fc800000006ff */
[----:B------:R-:W3:Y:S02]  /*60d0*/  SYNCS.PHASECHK.TRANS64.TRYWAIT P0, [UR21+0x1b0], R2 ;  /* 0x0001b002ff0075a7 */ /* 0x000ee40008001115 */
[----:B---3--:R-:W-:Y:S05]  /*60e0*/  @!P0 BRA `(.L_x_118) ;  /* 0x0000003c00bc8947 */ /* 0x008fea0003800000 */
.L_x_227:
[----:B---3--:R-:W-:-:S07]  /*60f0*/  MOV R0, UR21 ;  /* 0x0000001500007c02 */ /* 0x008fce0008000f00 */
.L_x_119:
[----:B---3--:R-:W-:-:S04]  /*6100*/  SHF.L.U32 R2, R11, 0x1f, RZ ;  /* 0x0000001f0b027819 */ /* 0x008fc800000006ff */
[----:B------:R3:W4:Y:S03]  /*6110*/  SYNCS.PHASECHK.TRANS64.TRYWAIT P0, [R0+URZ+0x1b8], R2 ;  /* 0x0001b802000075a7 */ /* 0x00072600080011ff */
[----:B----4-:R-:W-:Y:S05]  /*6120*/  @!P0 NANOSLEEP.SYNCS 0x989680 ;  /* 0x009896800000895d */ /* 0x010fea0003900000 */
[----:B------:R-:W4:Y:S02]  /*6130*/  @!P0 SYNCS.PHASECHK.TRANS64 P0, [R0+URZ+0x1b8], R2 ;  /* 0x0001b802000085a7 */ /* 0x000f2400080010ff */
[----:B-12-4-:R-:W-:Y:S05]  /*6140*/  @P0 EXIT ;  /* 0x000000000000094d */ /* 0x016fea0003800000 */
[----:B------:R-:W-:Y:S05]  /*6150*/  BRA `(.L_x_119) ;  /* 0xfffffffc00e87947 */ /* 0x000fea000383ffff */
.L_x_108:
[----:B------:R-:W-:-:S06]  /*6160*/  UISETP.GE.AND UP0, UPT, UR18, 0x4, UPT ;  /* 0x000000041200788c */ /* 0x000fcc000bf06270 */
[----:B------:R-:W-:-:S13]  /*6170*/  PLOP3.LUT P0, PT, PT, PT, UP0, 0x80, 0x8 ;  /* 0x000000000008781c */ /* 0x000fda0003f0f008 */
[----:B-1----:R-:W-:Y:S05]  /*6180*/  @!P0 EXIT ;  /* 0x000000000000894d */ /* 0x002fea0003800000 */
[----:B------:R-:W-:Y:S01]  /*6190*/  BAR.SYNC.DEFER_BLOCKING 0x6, 0xa0 ;  /* 0x0182800000007b1d */ /* 0x000fe20000010000 */
[----:B------:R-:W-:Y:S01]  /*61a0*/  IMAD.SHL.U32 R75, R87, 0x20, RZ ;  /* 0x00000020574b7824 */ /* 0x000fe200078e00ff */
[----:B------:R-:W-:Y:S01]  /*61b0*/  CS2R R84, SRZ ;  /* 0x0000000000547805 */ /* 0x000fe2000001ff00 */
[----:B------:R-:W-:Y:S01]  /*61c0*/  IMAD.SHL.U32 R5, R77, 0x200000, RZ ;  /* 0x002000004d057824 */ /* 0x000fe200078e00ff */
[----:B------:R-:W-:Y:S01]  /*61d0*/  CS2R R82, SRZ ;  /* 0x0000000000527805 */ /* 0x000fe2000001ff00 */
[C---:B------:R-:W-:Y:S01]  /*61e0*/  IMAD.U32 R37, R87.reuse, 0x10000, RZ ;  /* 0x0001000057257824 */ /* 0x040fe200078e00ff */
[----:B------:R-:W-:Y:S02]  /*61f0*/  UMOV UR44, 0x400 ;  /* 0x00000400002c7882 */ /* 0x000fe40000000000 */
[----:B------:R-:W1:Y:S01]  /*6200*/  LDC.64 R72, c[0x0][0x8b0] ;  /* 0x00022c00ff487b82 */ /* 0x000e620000000a00 */
[----:B------:R-:W-:Y:S01]  /*6210*/  ULEA UR44, UR46, UR44, 0x18 ;  /* 0x0000002c2e2c7291 */ /* 0x000fe2000f8ec0ff */
[----:B------:R-:W-:Y:S01]  /*6220*/  IMAD.SHL.U32 R4, R87, 0x4, RZ ;  /* 0x0000000457047824 */ /* 0x000fe200078e00ff */
[----:B------:R-:W-:Y:S01]  /*6230*/  LOP3.LUT R7, R75, 0x80, RZ, 0xc0, !PT ;  /* 0x000000804b077812 */ /* 0x000fe200078ec0ff */
[----:B------:R-:W-:Y:S01]  /*6240*/  IMAD.SHL.U32 R6, R77, 0x400, RZ ;  /* 0x000004004d067824 */ /* 0x000fe200078e00ff */
[----:B------:R-:W-:Y:S01]  /*6250*/  LOP3.LUT R74, R75, 0xb60, RZ, 0xc0, !PT ;  /* 0x00000b604b4a7812 */ /* 0x000fe200078ec0ff */
[----:B------:R-:W-:Y:S01]  /*6260*/  UIADD3 UR4, UPT, UPT, UR44, 0x2300, URZ ;  /* 0x000023002c047890 */ /* 0x000fe2000fffe0ff */
[----:B------:R-:W-:Y:S01]  /*6270*/  LOP3.LUT R5, R5, 0x200000, RZ, 0xc0, !PT ;  /* 0x0020000005057812 */ /* 0x000fe200078ec0ff */
[----:B------:R-:W2:Y:S01]  /*6280*/  LDC.64 R70, c[0x0][0x8a8] ;  /* 0x00022a00ff467b82 */ /* 0x000ea20000000a00 */
[----:B------:R-:W-:Y:S01]  /*6290*/  LOP3.LUT R4, R7, 0x10, R4, 0xf8, !PT ;  /* 0x0000001007047812 */ /* 0x000fe200078ef804 */
[----:B------:R-:W-:Y:S01]  /*62a0*/  IMAD.MOV.U32 R36, RZ, RZ, RZ ;  /* 0x000000ffff247224 */ /* 0x000fe200078e00ff */
[----:B------:R-:W-:Y:S01]  /*62b0*/  LOP3.LUT R74, R74, 0x400, R6, 0xf8, !PT ;  /* 0x000004004a4a7812 */ /* 0x000fe200078ef806 */
[----:B------:R-:W-:Y:S01]  /*62c0*/  IMAD.MOV.U32 R81, RZ, RZ, RZ ;  /* 0x000000ffff517224 */ /* 0x000fe200078e00ff */
[----:B------:R-:W-:Y:S01]  /*62d0*/  LOP3.LUT R37, R5, 0x400000, R37, 0xf8, !PT ;  /* 0x0040000005257812 */ /* 0x000fe200078ef825 */
[----:B------:R-:W-:Y:S01]  /*62e0*/  IMAD.U32 R86, RZ, RZ, UR4 ;  /* 0x00000004ff567e24 */ /* 0x000fe2000f8e00ff */
[----:B------:R-:W-:Y:S01]  /*62f0*/  LOP3.LUT P0, RZ, R75, 0x80, RZ, 0xc0, !PT ;  /* 0x000000804bff7812 */ /* 0x000fe2000780c0ff */
[----:B------:R-:W3:Y:S01]  /*6300*/  LDCU UR58, c[0x0][0x370] ;  /* 0x00006e00ff3a77ac */ /* 0x000ee20008000800 */
[----:B------:R-:W4:Y:S01]  /*6310*/  LDS R0, [UR44+0x280] ;  /* 0x0002802cff007984 */ /* 0x000f220008000800 */
[----:B------:R-:W-:-:S02]  /*6320*/  LOP3.LUT R74, R74, R4, RZ, 0xfc, !PT ;  /* 0x000000044a4a7212 */ /* 0x000fc400078efcff */
[----:B------:R-:W-:Y:S01]  /*6330*/  P2R R4, PR, RZ, 0x1 ;  /* 0x00000001ff047803 */ /* 0x000fe20000000000 */
[----:B------:R-:W1:Y:S01]  /*6340*/  LDCU UR43, c[0x0][0xb0c] ;  /* 0x00016180ff2b77ac */ /* 0x000e620008000800 */
[----:B------:R-:W-:Y:S01]  /*6350*/  LOP3.LUT R87, R87, 0x60, RZ, 0xc0, !PT ;  /* 0x0000006057577812 */ /* 0x000fe200078ec0ff */
[----:B------:R-:W1:Y:S01]  /*6360*/  LDCU UR39, c[0x0][0xb30] ;  /* 0x00016600ff2777ac */ /* 0x000e620008000800 */
[----:B------:R-:W1:Y:S01]  /*6370*/  LDCU.64 UR56, c[0x0][0x888] ;  /* 0x00011100ff3877ac */ /* 0x000e620008000a00 */
[----:B------:R-:W1:Y:S01]  /*6380*/  LDCU.64 UR40, c[0x0][0xb28] ;  /* 0x00016500ff2877ac */ /* 0x000e620008000a00 */
[----:B------:R-:W1:Y:S01]  /*6390*/  LDCU.64 UR60, c[0x0][0x890] ;  /* 0x00011200ff3c77ac */ /* 0x000e620008000a00 */
[----:B------:R-:W1:Y:S01]  /*63a0*/  LDCU.128 UR52, c[0x0][0xb10] ;  /* 0x00016200ff3477ac */ /* 0x000e620008000c00 */
[----:B------:R-:W1:Y:S01]  /*63b0*/  LDCU UR47, c[0x0][0x374] ;  /* 0x00006e80ff2f77ac */ /* 0x000e620008000800 */
[----:B------:R-:W-:Y:S01]  /*63c0*/  UIADD3 UR62, UPT, UPT, UR44, 0x300, URZ ;  /* 0x000003002c3e7890 */ /* 0x000fe2000fffe0ff */
[----:B-1234-:R-:W-:-:S11]  /*63d0*/  IMAD.IADD R37, R0, 0x1, R37 ;  /* 0x0000000100257824 */ /* 0x01efd600078e0225 */
.L_x_145:
[C---:B------:R-:W-:Y:S02]  /*63e0*/  LEA R3, R81.reuse, UR44, 0x3 ;  /* 0x0000002c51037c11 */ /* 0x040fe4000f8e18ff */
[----:B------:R-:W-:Y:S02]  /*63f0*/  SHF.L.U32 R0, R84, 0x1f, RZ ;  /* 0x0000001f54007819 */ /* 0x000fe400000006ff */
[----:B------:R-:W-:Y:S02]  /*6400*/  LEA R4, R81, UR44, 0x4 ;  /* 0x0000002c51047c11 */ /* 0x000fe4000f8e20ff */
[----:B-1----:R-:W1:Y:S02]  /*6410*/  SYNCS.PHASECHK.TRANS64.TRYWAIT P0, [R3+URZ+0x1d0], R0 ;  /* 0x0001d000030075a7 */ /* 0x002e6400080011ff */
[----:B-1----:R-:W-:Y:S05]  /*6420*/  @!P0 BRA `(.L_x_120) ;  /* 0x0000003c00048947 */ /* 0x002fea0003800000 */
.L_x_228:
        /* <DEDUP_REMOVED lines=8> */
[----:B--2---:R-:W-:Y:S11]  /*64b0*/  LOP3.LUT P0, RZ, R6, 0x1, RZ, 0xc0, !PT ;  /* 0x0000000106ff7812 */ /* 0x004ff6000780c0ff */
[----:B------:R-:W-:Y:S02]  /*64c0*/  @!UPT UIADD3 URZ, UPT, UPT, URZ, URZ, URZ ;  /* 0x000000fffffff290 */ /* 0x000fe4000fffe0ff */
[----:B---3--:R-:W-:Y:S01]  /*64d0*/  VOTEU.ANY UP1, P0 ;  /* 0x0000000000ff7886 */ /* 0x008fe20000020100 */
[----:B------:R-:W-:Y:S01]  /*64e0*/  PLOP3.LUT P0, PT, PT, PT, UP1, 0x80, 0x8 ;  /* 0x000000000008781c */ /* 0x000fe20003f0f018 */
[----:B------:R-:W-:Y:S11]  /*64f0*/  UP2UR UR45, UPR, URZ, 0x2 ;  /* 0x00000002ff2d7883 */ /* 0x000ff60008000000 */
[----:B------:R-:W-:Y:S01]  /*6500*/  @!UPT UIADD3 URZ, UPT, UPT, URZ, URZ, URZ ;  /* 0x000000fffffff290 */ /* 0x000fe2000fffe0ff */
[----:B-1----:R-:W-:Y:S02]  /*6510*/  @P0 SHF.R.U32.HI R0, RZ, 0x10, R5 ;  /* 0x00000010ff000819 */ /* 0x002fe40000011605 */
        /* <DEDUP_REMOVED lines=12> */
[----:B------:R-:W2:Y:S01]  /*65e0*/  LDCU UR12, c[0x0][0xb20] ;  /* 0x00016400ff0c77ac */ /* 0x000ea20008000800 */
[----:B------:R-:W-:Y:S02]  /*65f0*/  UIMAD.WIDE.U32 UR4, UR47, UR55, URZ ;  /* 0x000000372f0472a5 */ /* 0x000fe4000f8e00ff */
[----:B------:R-:W-:Y:S02]  /*6600*/  UIMAD.WIDE.U32 UR6, UR58, UR52, URZ ;  /* 0x000000343a0672a5 */ /* 0x000fe4000f8e00ff */
[----:B------:R-:W-:Y:S02]  /*6610*/  UISETP.NE.AND UP0, UPT, UR54, 0x1, UPT ;  /* 0x000000013600788c */ /* 0x000fe4000bf05270 */
[----:B------:R-:W-:Y:S02]  /*6620*/  UIMAD.WIDE.U32 UR8, UR37, UR55, URZ ;  /* 0x00000037250872a5 */ /* 0x000fe4000f8e00ff */
[----:B------:R-:W-:Y:S02]  /*6630*/  UIMAD.WIDE.U32 UR10, UR38, UR52, URZ ;  /* 0x00000034260a72a5 */ /* 0x000fe4000f8e00ff */
[----:B------:R-:W-:Y:S02]  /*6640*/  UISETP.NE.AND UP1, UPT, UR43, 0x1, UPT ;  /* 0x000000012b00788c */ /* 0x000fe4000bf25270 */
[----:B------:R-:W-:Y:S01]  /*6650*/  UISETP.NE.AND UP2, UPT, UR42, 0x1, UPT ;  /* 0x000000012a00788c */ /* 0x000fe2000bf45270 */
[----:B------:R-:W-:Y:S02]  /*6660*/  UMOV UR4, UR5 ;  /* 0x0000000500047c82 */ /* 0x000fe40008000000 */
[----:B--2---:R-:W-:Y:S03]  /*6670*/  USHF.R.U32.HI UR5, URZ, UR12, UR4 ;  /* 0x0000000cff057299 */ /* 0x004fe60008011604 */
[----:B------:R-:W-:Y:S02]  /*6680*/  UMOV UR4, UR7 ;  /* 0x0000000700047c82 */ /* 0x000fe40008000000 */
[----:B------:R-:W-:Y:S02]  /*6690*/  USHF.R.U32.HI UR7, URZ, UR53, UR4 ;  /* 0x00000035ff077299 */ /* 0x000fe40008011604 */
[----:B------:R-:W-:Y:S02]  /*66a0*/  USEL UR4, UR47, UR5, !UP0 ;  /* 0x000000052f047287 */ /* 0x000fe4000c000000 */
[----:B------:R-:W-:Y:S01]  /*66b0*/  USEL UR7, UR58, UR7, !UP1 ;  /* 0x000000073a077287 */ /* 0x000fe2000c800000 */
[----:B------:R-:W-:Y:S01]  /*66c0*/  UMOV UR5, UR9 ;  /* 0x0000000900057c82 */ /* 0x000fe20008000000 */
[----:B------:R-:W-:Y:S02]  /*66d0*/  UIMAD.WIDE.U32 UR8, UR4, UR40, URZ ;  /* 0x00000028040872a5 */ /* 0x000fe4000f8e00ff */
[----:B------:R-:W-:Y:S03]  /*66e0*/  USHF.R.U32.HI UR6, URZ, UR12, UR5 ;  /* 0x0000000cff067299 */ /* 0x000fe60008011605 */
[----:B------:R-:W-:Y:S01]  /*66f0*/  UMOV UR5, UR11 ;  /* 0x0000000b00057c82 */ /* 0x000fe20008000000 */
[----:B------:R-:W-:Y:S02]  /*6700*/  UIMAD.WIDE.U32 UR10, UR7, UR40, URZ ;  /* 0x00000028070a72a5 */ /* 0x000fe4000f8e00ff */
[----:B------:R-:W-:Y:S02]  /*6710*/  USHF.R.U32.HI UR12, URZ, UR53, UR5 ;  /* 0x00000035ff0c7299 */ /* 0x000fe40008011605 */
[----:B------:R-:W-:Y:S01]  /*6720*/  USEL UR6, UR37, UR6, !UP0 ;  /* 0x0000000625067287 */ /* 0x000fe2000c000000 */
[----:B------:R-:W-:Y:S02]  /*6730*/  UMOV UR5, UR9 ;  /* 0x0000000900057c82 */ /* 0x000fe40008000000 */
[----:B------:R-:W-:Y:S01]  /*6740*/  UMOV UR10, UR11 ;  /* 0x0000000b000a7c82 */ /* 0x000fe20008000000 */
[----:B------:R-:W-:Y:S02]  /*6750*/  @UP2 USHF.R.U32.HI UR4, URZ, UR41, UR5 ;  /* 0x00000029ff042299 */ /* 0x000fe40008011605 */
[----:B------:R-:W-:Y:S02]  /*6760*/  @UP2 USHF.R.U32.HI UR7, URZ, UR41, UR10 ;  /* 0x00000029ff072299 */ /* 0x000fe4000801160a */
[----:B------:R-:W-:Y:S02]  /*6770*/  UIMAD UR4, UR42, UR4, URZ ;  /* 0x000000042a0472a4 */ /* 0x000fe4000f8e02ff */
[----:B------:R-:W-:Y:S02]  /*6780*/  UIMAD.WIDE.U32 UR10, UR6, UR40, URZ ;  /* 0x00000028060a72a5 */ /* 0x000fe4000f8e00ff */
[----:B------:R-:W-:Y:S02]  /*6790*/  USEL UR5, UR38, UR12, !UP1 ;  /* 0x0000000c26057287 */ /* 0x000fe4000c800000 */
[----:B------:R-:W-:Y:S02]  /*67a0*/  UIMAD UR8, UR42, UR7, URZ ;  /* 0x000000072a0872a4 */ /* 0x000fe4000f8e02ff */
[----:B------:R-:W-:Y:S03]  /*67b0*/  UISETP.GE.AND UP0, UPT, UR6, UR4, UPT ;  /* 0x000000040600728c */ /* 0x000fe6000bf06270 */
[----:B------:R-:W-:Y:S01]  /*67c0*/  UMOV UR4, UR11 ;  /* 0x0000000b00047c82 */ /* 0x000fe20008000000 */
[----:B------:R-:W-:Y:S02]  /*67d0*/  UISETP.GE.OR UP0, UPT, UR5, UR8, UP0 ;  /* 0x000000080500728c */ /* 0x000fe40008706670 */
[----:B------:R-:W-:Y:S02]  /*67e0*/  USHF.R.U32.HI UR4, URZ, UR41, UR4 ;  /* 0x00000029ff047299 */ /* 0x000fe40008011604 */
[----:B------:R-:W-:Y:S02]  /*67f0*/  UIMAD.WIDE.U32 UR8, UR5, UR40, URZ ;  /* 0x00000028050872a5 */ /* 0x000fe4000f8e00ff */
[----:B------:R-:W-:Y:S02]  /*6800*/  USEL UR11, UR6, UR4, !UP2 ;  /* 0x00000004060b7287 */ /* 0x000fe4000d000000 */
[----:B------:R-:W-:Y:S02]  /*6810*/  UIADD3 UR8, UPT, UPT, -UR5, URZ, URZ ;  /* 0x000000ff05087290 */ /* 0x000fe4000fffe1ff */
[----:B------:R-:W-:Y:S01]  /*6820*/  UIADD3 UR10, UPT, UPT, -UR11, URZ, URZ ;  /* 0x000000ff0b0a7290 */ /* 0x000fe2000fffe1ff */
[----:B------:R-:W-:Y:S01]  /*6830*/  @!UP0 UMOV UR4, UR9 ;  /* 0x0000000900048c82 */ /* 0x000fe20008000000 */
[----:B------:R-:W-:Y:S02]  /*6840*/  UIADD3 UR9, UPT, UPT, -UR6, URZ, URZ ;  /* 0x000000ff06097290 */ /* 0x000fe4000fffe1ff */
[----:B------:R-:W-:Y:S02]  /*6850*/  @!UP0 USHF.R.U32.HI UR4, URZ, UR41, UR4 ;  /* 0x00000029ff048299 */ /* 0x000fe40008011604 */
[----:B------:R-:W-:Y:S02]  /*6860*/  UIMAD UR10, UR42, UR10, UR6 ;  /* 0x0000000a2a0a72a4 */ /* 0x000fe4000f8e0206 */
[----:B------:R-:W-:Y:S04]  /*6870*/  @!UP0 USEL UR4, UR5, UR4, !UP2 ;  /* 0x0000000405048287 */ /* 0x000fe8000d000000 */
[----:B------:R-:W-:Y:S02]  /*6880*/  @!UP0 UIMAD UR10, UR7, UR10, UR4 ;  /* 0x0000000a070a82a4 */ /* 0x000fe4000f8e0204 */
[----:B------:R-:W-:Y:S02]  /*6890*/  @!UP0 UIADD3 UR11, UPT, UPT, UR11, -UR4, URZ ;  /* 0x800000040b0b8290 */ /* 0x000fe4000fffe0ff */
[----:B------:R-:W-:Y:S02]  /*68a0*/  UIMAD UR7, UR43, UR8, UR38 ;  /* 0x000000082b0772a4 */ /* 0x000fe4000f8e0226 */
[----:B------:R-:W-:Y:S02]  /*68b0*/  @!UP0 UIMAD UR6, UR11, UR42, UR5 ;  /* 0x0000002a0b0682a4 */ /* 0x000fe4000f8e0205 */
[----:B------:R-:W-:Y:S01]  /*68c0*/  UIMAD UR4, UR54, UR9, UR37 ;  /* 0x00000009360472a4 */ /* 0x000fe2000f8e0225 */
[----:B------:R-:W-:Y:S02]  /*68d0*/  @!UP0 UMOV UR5, UR10 ;  /* 0x0000000a00058c82 */ /* 0x000fe40008000000 */
[----:B------:R-:W-:Y:S02]  /*68e0*/  UIMAD UR38, UR5, UR43, UR7 ;  /* 0x0000002b052672a4 */ /* 0x000fe4000f8e0207 */
[----:B------:R-:W-:Y:S11]  /*68f0*/  UIMAD UR37, UR6, UR54, UR4 ;  /* 0x00000036062572a4 */ /* 0x000ff6000f8e0204 */
[----:B------:R-:W-:Y:S01]  /*6900*/  @!UPT UIADD3 URZ, UPT, UPT, URZ, URZ, URZ ;  /* 0x000000fffffff290 */ /* 0x000fe2000fffe0ff */
.L_x_121:
[----:B------:R-:W-:Y:S01]  /*6910*/  UISETP.NE.AND UP0, UPT, UR39, 0x1, UPT ;  /* 0x000000012700788c */ /* 0x000fe2000bf05270 */
[----:B------:R-:W-:Y:S01]  /*6920*/  IADD3 R81, PT, PT, R81, 0x1, RZ ;  /* 0x0000000151517810 */ /* 0x000fe20007ffe0ff */
[----:B------:R-:W-:Y:S02]  /*6930*/  USHF.L.U32 UR50, UR30, 0x6, URZ ;  /* 0x000000061e327899 */ /* 0x000fe400080006ff */
[----:B------:R-:W-:Y:S07]  /*6940*/  USHF.L.U32 UR49, UR31, 0x7, URZ ;  /* 0x000000071f317899 */ /* 0x000fee00080006ff */
[----:B------:R-:W2:Y:S01]  /*6950*/  @!UP0 LDCU.128 UR12, c[0x0][0xb10] ;  /* 0x00016200ff0c87ac */ /* 0x000ea20008000c00 */
[----:B------:R-:W3:Y:S01]  /*6960*/  @!UP0 LDCU UR5, c[0x0][0xb0c] ;  /* 0x00016180ff0587ac */ /* 0x000ee20008000800 */
[----:B------:R-:W4:Y:S01]  /*6970*/  @!UP0 LDCU UR10, c[0x0][0xb20] ;  /* 0x00016400ff0a87ac */ /* 0x000f220008000800 */
[----:B--2---:R-:W-:Y:S02]  /*6980*/  UIMAD.WIDE.U32 UR8, UR38, UR12, URZ ;  /* 0x0000000c260872a5 */ /* 0x004fe4000f8e00ff */
[----:B------:R-:W-:Y:S02]  /*6990*/  UIMAD.WIDE.U32 UR6, UR37, UR15, URZ ;  /* 0x0000000f250672a5 */ /* 0x000fe4000f8e00ff */
[----:B------:R-:W-:Y:S03]  /*69a0*/  @!UP0 UISETP.NE.AND UP1, UPT, UR14, 0x1, UPT ;  /* 0x000000010e00888c */ /* 0x000fe6000bf25270 */
[----:B------:R-:W-:Y:S01]  /*69b0*/  @!UP0 UMOV UR4, UR9 ;  /* 0x0000000900048c82 */ /* 0x000fe20008000000 */
[----:B---3--:R-:W-:Y:S02]  /*69c0*/  @!UP0 UISETP.NE.AND UP2, UPT, UR5, 0x1, UPT ;  /* 0x000000010500888c */ /* 0x008fe4000bf45270 */
[----:B------:R-:W-:Y:S01]  /*69d0*/  @!UP0 USHF.R.U32.HI UR4, URZ, UR13, UR4 ;  /* 0x0000000dff048299 */ /* 0x000fe20008011604 */
[----:B------:R-:W-:Y:S02]  /*69e0*/  @!UP0 UMOV UR6, UR7 ;  /* 0x0000000700068c82 */ /* 0x000fe40008000000 */
[----:B----4-:R-:W-:Y:S02]  /*69f0*/  @!UP0 USHF.R.U32.HI UR6, URZ, UR10, UR6 ;  /* 0x0000000aff068299 */ /* 0x010fe40008011606 */
[----:B------:R-:W-:Y:S02]  /*6a00*/  @!UP0 USEL UR7, UR38, UR4, !UP2 ;  /* 0x0000000426078287 */ /* 0x000fe4000d000000 */
[----:B------:R-:W-:Y:S04]  /*6a10*/  @!UP0 USEL UR6, UR37, UR6, !UP1 ;  /* 0x0000000625068287 */ /* 0x000fe8000c800000 */
[----:B------:R-:W-:Y:S02]  /*6a20*/  @!UP0 UIADD3 UR4, UPT, UPT, -UR7, UR6, URZ ;  /* 0x0000000607048290 */ /* 0x000fe4000fffe1ff */
[----:B------:R-:W-:Y:S02]  /*6a30*/  @!UP0 UIADD3 UR6, UPT, UPT, UR7, -UR6, URZ ;  /* 0x8000000607068290 */ /* 0x000fe4000fffe0ff */
[----:B------:R-:W-:Y:S02]  /*6a40*/  @!UP0 UIMAD UR38, UR4, UR5, UR38 ;  /* 0x00000005042682a4 */ /* 0x000fe4000f8e0226 */
[----:B------:R-:W-:Y:S02]  /*6a50*/  @!UP0 UIMAD UR37, UR6, UR14, UR37 ;  /* 0x0000000e062582a4 */ /* 0x000fe4000f8e0225 */
[----:B------:R-:W-:Y:S09]  /*6a60*/  ULOP3.LUT UP0, URZ, UR62, 0x90, URZ, 0xc0, !UPT ;  /* 0x000000903eff7892 */ /* 0x000ff2000f80c0ff */
[----:B------:R-:W-:Y:S05]  /*6a70*/  BRA.U !UP0, `(.L_x_122) ;  /* 0x0000000108407547 */ /* 0x000fea000b800000 */
[----:B------:R-:W2:Y:S01]  /*6a80*/  LDCU.64 UR8, c[0x4][0x80] ;  /* 0x01001000ff0877ac */ /* 0x000ea20008000a00 */
[----:B------:R-:W-:Y:S01]  /*6a90*/  MOV R3, 0x0 ;  /* 0x0000000000037802 */ /* 0x000fe20000000f00 */
[----:B------:R-:W-:Y:S02]  /*6aa0*/  HFMA2 R12, -RZ, RZ, 0, 5.9604644775390625e-08 ;  /* 0x00000001ff0c7431 */ /* 0x000fe400000001ff */
[----:B------:R-:W-:Y:S02]  /*6ab0*/  IMAD.MOV.U32 R8, RZ, RZ, 0x70 ;  /* 0x00000070ff087424 */ /* 0x000fe400078e00ff */
[----:B------:R-:W-:Y:S01]  /*6ac0*/  IMAD.MOV.U32 R13, RZ, RZ, RZ ;  /* 0x000000ffff0d7224 */ /* 0x000fe200078e00ff */
[----:B------:R-:W3:Y:S01]  /*6ad0*/  LDCU.64 UR6, c[0x4][0x88] ;  /* 0x01001100ff0677ac */ /* 0x000ee20008000a00 */
[----:B------:R-:W4:Y:S01]  /*6ae0*/  LDC.64 R2, c[0x4][R3] ;  /* 0x0100000003027b82 */ /* 0x000f220000000a00 */
[----:B------:R-:W1:Y:S01]  /*6af0*/  LDCU.64 UR4, c[0x4][0x8] ;  /* 0x01000100ff0477ac */ /* 0x000e620008000a00 */
[----:B--2---:R-:W-:Y:S01]  /*6b00*/  MOV R5, UR9 ;  /* 0x0000000900057c02 */ /* 0x004fe20008000f00 */
[----:B------:R-:W-:Y:S01]  /*6b10*/  IMAD.U32 R4, RZ, RZ, UR8 ;  /* 0x00000008ff047e24 */ /* 0x000fe2000f8e00ff */
[----:B---3--:R-:W-:Y:S01]  /*6b20*/  MOV R7, UR7 ;  /* 0x0000000700077c02 */ /* 0x008fe20008000f00 */
[----:B------:R-:W-:Y:S01]  /*6b30*/  IMAD.U32 R6, RZ, RZ, UR6 ;  /* 0x00000006ff067e24 */ /* 0x000fe2000f8e00ff */
[----:B-1----:R-:W-:Y:S01]  /*6b40*/  MOV R11, UR5 ;  /* 0x00000005000b7c02 */ /* 0x002fe20008000f00 */
[----:B------:R-:W-:Y:S02]  /*6b50*/  IMAD.U32 R10, RZ, RZ, UR4 ;  /* 0x00000004ff0a7e24 */ /* 0x000fe4000f8e00ff */
[----:B------:R-:W-:Y:S07]  /*6b60*/  LEPC R20, `(.L_x_122) ;  /* 0x000000001014794e */ /* 0x000fee0000000000 */
[----:B----45:R-:W-:Y:S05]  /*6b70*/  CALL.ABS.NOINC R2 ;  /* 0x0000000002007343 */ /* 0x030fea0003c00000 */
.L_x_122:
[----:B------:R-:W-:Y:S01]  /*6b80*/  LOP3.LUT P0, RZ, R86, 0x90, RZ, 0xc0, !PT ;  /* 0x0000009056ff7812 */ /* 0x000fe2000780c0ff */
[----:B------:R-:W-:Y:S11]  /*6b90*/  BSSY.RECONVERGENT B6, `(.L_x_123) ;  /* 0x0000013000067945 */ /* 0x000ff60003800200 */
[----:B------:R-:W-:Y:S01]  /*6ba0*/  @!UPT UIADD3 URZ, UPT, UPT, URZ, URZ, URZ ;  /* 0x000000fffffff290 */ /* 0x000fe2000fffe0ff */
[----:B------:R-:W-:Y:S05]  /*6bb0*/  @!P0 BRA `(.L_x_124) ;  /* 0x0000000000408947 */ /* 0x000fea0003800000 */
        /* <DEDUP_REMOVED lines=16> */
.L_x_124:
[----:B------:R-:W-:Y:S05]  /*6cc0*/  BSYNC.RECONVERGENT B6 ;  /* 0x0000000000067941 */ /* 0x000fea0003800200 */
.L_x_123:
[----:B------:R-:W-:Y:S01]  /*6cd0*/  R2UR UR4, R79 ;  /* 0x000000004f0472ca */ /* 0x000fe200000e0000 */
[----:B------:R-:W-:Y:S01]  /*6ce0*/  UISETP.NE.U32.AND UP0, UPT, UR60, URZ, UPT ;  /* 0x000000ff3c00728c */ /* 0x000fe2000bf05070 */
[----:B------:R-:W-:Y:S02]  /*6cf0*/  ISETP.NE.U32.AND P4, PT, R72, RZ, PT ;  /* 0x000000ff4800720c */ /* 0x000fe40003f85070 */
[----:B------:R-:W-:Y:S01]  /*6d00*/  ISETP.NE.U32.AND P2, PT, RZ, UR56, PT ;  /* 0x00000038ff007c0c */ /* 0x000fe2000bf45070 */
[----:B------:R-:W-:Y:S01]  /*6d10*/  UISETP.NE.AND.EX UP1, UPT, UR61, URZ, UPT, UP0 ;  /* 0x000000ff3d00728c */ /* 0x000fe2000bf25300 */
[----:B------:R-:W-:Y:S01]  /*6d20*/  ISETP.NE.AND.EX P4, PT, R73, RZ, PT, P4 ;  /* 0x000000ff4900720c */ /* 0x000fe20003f85340 */
[----:B------:R-:W-:Y:S01]  /*6d30*/  UPLOP3.LUT UP0, UPT, UPT, UPT, UPT, 0x40, 0x4 ;  /* 0x000000000004789c */ /* 0x000fe20003f0e870 */
[----:B------:R-:W-:Y:S05]  /*6d40*/  ISETP.NE.AND.EX P2, PT, RZ, UR57, PT, P2 ;  /* 0x00000039ff007c0c */ /* 0x000fea000bf45320 */
[----:B------:R-:W-:Y:S06]  /*6d50*/  UISETP.NE.AND UP2, UPT, UR4, URZ, UPT ;  /* 0x000000ff0400728c */ /* 0x000fec000bf45270 */
[----:B------:R-:W-:Y:S05]  /*6d60*/  PLOP3.LUT P1, PT, PT, PT, UP2, 0x80, 0x8 ;  /* 0x000000000008781c */ /* 0x000fea0003f2f028 */
[----:B------:R-:W-:Y:S06]  /*6d70*/  @UP2 UPLOP3.LUT UP0, UPT, UPT, UPT, UP1, 0x80, 0x8 ;  /* 0x000000000008289c */ /* 0x000fec0003f0f010 */
[----:B------:R-:W-:Y:S01]  /*6d80*/  PLOP3.LUT P0, PT, PT, PT, UP0, 0x80, 0x8 ;  /* 0x000000000008781c */ /* 0x000fe20003f0f008 */
[----:B------:R-:W-:Y:S01]  /*6d90*/  @!UPT UIADD3 URZ, UPT, UPT, URZ, URZ, URZ ;  /* 0x000000fffffff290 */ /* 0x000fe2000fffe0ff */
[----:B------:R-:W-:Y:S11]  /*6da0*/  BRA.U !UP1, `(.L_x_125) ;  /* 0x00000001093c7547 */ /* 0x000ff6000b800000 */
[----:B------:R-:W-:Y:S01]  /*6db0*/  UISETP.NE.U32.AND UP0, UPT, UR56, URZ, UPT ;  /* 0x000000ff3800728c */ /* 0x000fe2000bf05070 */
[----:B-1----:R-:W-:Y:S01]  /*6dc0*/  HFMA2 R0, -RZ, RZ, 0, 5.9604644775390625e-08 ;  /* 0x00000001ff007431 */ /* 0x002fe200000001ff */
[----:B------:R-:W1:Y:S01]  /*6dd0*/  LDCU.64 UR8, c[0x0][0x358] ;  /* 0x00006b00ff0877ac */ /* 0x000e620008000a00 */
[----:B------:R-:W-:Y:S01]  /*6de0*/  IMAD.MOV.U32 R76, RZ, RZ, 0x1 ;  /* 0x00000001ff4c7424 */ /* 0x000fe200078e00ff */
[----:B------:R-:W-:Y:S06]  /*6df0*/  UISETP.NE.AND.EX UP0, UPT, UR57, URZ, UPT, UP0 ;  /* 0x000000ff3900728c */ /* 0x000fec000bf05300 */
[----:B------:R-:W-:Y:S05]  /*6e00*/  PLOP3.LUT P3, PT, PT, PT, UP0, 0x80, 0x8 ;  /* 0x000000000008781c */ /* 0x000fea0003f6f008 */
[----:B------:R-:W2:Y:S01]  /*6e10*/  @UP0 LDCU.64 UR4, c[0x0][0x888] ;  /* 0x00011100ff0407ac */ /* 0x000ea20008000a00 */
[----:B------:R-:W-:Y:S07]  /*6e20*/  @UP0 UIMAD UR6, UR36, UR60, URZ ;  /* 0x0000003c240602a4 */ /* 0x000fee000f8e02ff */
[----:B------:R-:W-:Y:S01]  /*6e30*/  @!P3 PRMT R76, R0, 0x7610, R76 ;  /* 0x00007610004cb816 */ /* 0x000fe2000000004c */
[----:B--2---:R-:W-:Y:S06]  /*6e40*/  @UP0 UIMAD.WIDE UR4, UR6, 0x4, UR4 ;  /* 0x00000004060408a5 */ /* 0x004fec000f8e0204 */
[----:B-----5:R-:W-:Y:S01]  /*6e50*/  IMAD.U32 R40, RZ, RZ, UR4 ;  /* 0x00000004ff287e24 */ /* 0x020fe2000f8e00ff */
[----:B------:R-:W-:Y:S04]  /*6e60*/  MOV R41, UR5 ;  /* 0x0000000500297c02 */ /* 0x000fe80008000f00 */
[----:B------:R-:W2:Y:S01]  /*6e70*/  @!UP0 LDCU UR4, c[0x0][0x880] ;  /* 0x00011000ff0487ac */ /* 0x000ea20008000800 */
[----:B-1----:R3:W5:Y:S02]  /*6e80*/  @P3 LDG.E R40, desc[UR8][R40.64] ;  /* 0x0000000828283981 */ /* 0x002764000c1e1900 */
[----:B--23--:R-:W-:Y:S02]  /*6e90*/  @!P3 IMAD.U32 R40, RZ, RZ, UR4 ;  /* 0x00000004ff28be24 */ /* 0x00cfe4000f8e00ff */
.L_x_125:
[----:B------:R-:W-:Y:S05]  /*6ea0*/  @!P4 BRA `(.L_x_126) ;  /* 0x000000000024c947 */ /* 0x000fea0003800000 */
[----:B------:R-:W-:Y:S01]  /*6eb0*/  ISETP.NE.U32.AND P3, PT, R70, RZ, PT ;  /* 0x000000ff4600720c */ /* 0x000fe20003f65070 */
[----:B------:R-:W2:Y:S03]  /*6ec0*/  LDCU.64 UR4, c[0x0][0x358] ;  /* 0x00006b00ff0477ac */ /* 0x000ea60008000a00 */
[----:B------:R-:W-:Y:S11]  /*6ed0*/  ISETP.NE.AND.EX P3, PT, R71, RZ, PT, P3 ;  /* 0x000000ff4700720c */ /* 0x000ff60003f65330 */
[----:B------:R-:W-:Y:S02]  /*6ee0*/  @!UPT UIADD3 URZ, UPT, UPT, URZ, URZ, URZ ;  /* 0x000000fffffff290 */ /* 0x000fe4000fffe0ff */
[----:B------:R-:W3:Y:S01]  /*6ef0*/  @P3 LDC.64 R2, c[0x0][0x8a8] ;  /* 0x00022a00ff023b82 */ /* 0x000ee20000000a00 */
[----:B-1----:R-:W-:Y:S04]  /*6f00*/  @P3 IMAD R0, R72, UR36, RZ ;  /* 0x0000002448003c24 */ /* 0x002fe8000f8e02ff */
[----:B---3--:R-:W-:Y:S05]  /*6f10*/  @P3 IMAD.WIDE R2, R0, 0x4, R2 ;  /* 0x0000000400023825 */ /* 0x008fea00078e0202 */
[----:B--2--5:R2:W5:Y:S02]  /*6f20*/  @P3 LDG.E R38, desc[UR4][R2.64] ;  /* 0x0000000402263981 */ /* 0x024564000c1e1900 */
[----:B--2---:R-:W3:Y:S02]  /*6f30*/  @!P3 LDC R38, c[0x0][0x8a0] ;  /* 0x00022800ff26bb82 */ /* 0x004ee40000000800 */
.L_x_126:
[----:B-----5:R-:W-:Y:S01]  /*6f40*/  ISETP.NE.AND P4, PT, R40, RZ, PT ;  /* 0x000000ff2800720c */ /* 0x020fe20003f85270 */
[----:B------:R-:W-:Y:S01]  /*6f50*/  BSSY B1, `(.L_x_127) ;  /* 0x0000040000017945 */ /* 0x000fe20003800000 */
[----:B------:R-:W-:Y:S01]  /*6f60*/  SEL R3, RZ, 0xffffffff, P2 ;  /* 0xffffffffff037807 */ /* 0x000fe20001000000 */
[----:B------:R-:W-:Y:S01]  /*6f70*/  IMAD.MOV.U32 R43, RZ, RZ, 0x1 ;  /* 0x00000001ff2b7424 */ /* 0x000fe200078e00ff */
[----:B------:R-:W-:Y:S01]  /*6f80*/  LOP3.LUT P3, RZ, R76, 0xff, RZ, 0xc0, !PT ;  /* 0x000000ff4cff7812 */ /* 0x000fe2000786c0ff */
[C---:B------:R-:W-:Y:S01]  /*6f90*/  IMAD R39, R36.reuse, 0x40, R37 ;  /* 0x0000004024277824 */ /* 0x040fe200078e0225 */
[----:B-1----:R-:W-:Y:S02]  /*6fa0*/  @P1 SEL R0, RZ, 0xffffffff, P4 ;  /* 0xffffffffff001807 */ /* 0x002fe40002000000 */
[----:B------:R-:W-:Y:S02]  /*6fb0*/  CS2R R50, SRZ ;  /* 0x0000000000327805 */ /* 0x000fe4000001ff00 */
[----:B------:R-:W-:Y:S02]  /*6fc0*/  LEA R4, R83, UR44, 0x3 ;  /* 0x0000002c53047c11 */ /* 0x000fe4000f8e18ff */
[----:B------:R-:W-:Y:S02]  /*6fd0*/  CS2R R48, SRZ ;  /* 0x0000000000307805 */ /* 0x000fe4000001ff00 */
[----:B------:R-:W-:Y:S02]  /*6fe0*/  @P0 SEL R0, R3, R0, !P3 ;  /* 0x0000000003000207 */ /* 0x000fe40005800000 */
[----:B------:R-:W-:Y:S02]  /*6ff0*/  CS2R R46, SRZ ;  /* 0x00000000002e7805 */ /* 0x000fe4000001ff00 */
[----:B------:R-:W-:Y:S02]  /*7000*/  LEA R80, R36, UR44, 0x3 ;  /* 0x0000002c24507c11 */ /* 0x000fe4000f8e18ff */
[----:B------:R-:W-:Y:S02]  /*7010*/  CS2R R44, SRZ ;  /* 0x00000000002c7805 */ /* 0x000fe4000001ff00 */
[----:B------:R-:W-:Y:S02]  /*7020*/  @P1 LOP3.LUT R0, R0, 0x1, RZ, 0xc0, !PT ;  /* 0x0000000100001812 */ /* 0x000fe400078ec0ff */
[----:B------:R-:W-:Y:S02]  /*7030*/  SHF.L.U32 R5, R85, 0x1f, RZ ;  /* 0x0000001f55057819 */ /* 0x000fe400000006ff */
[----:B------:R-:W-:Y:S02]  /*7040*/  ISETP.NE.U32.OR P6, PT, R0, 0x1, !P1 ;  /* 0x000000010000780c */ /* 0x000fe40004fc5470 */
[----:B------:R-:W-:Y:S02]  /*7050*/  PLOP3.LUT P2, PT, PT, PT, UP1, 0x80, 0x8 ;  /* 0x000000000008781c */ /* 0x000fe40003f4f018 */
[----:B------:R-:W-:Y:S09]  /*7060*/  P2R R2, PR, RZ, 0x40 ;  /* 0x00000040ff027803 */ /* 0x000ff20000000000 */
[----:B------:R-:W-:Y:S04]  /*7070*/  @P6 SHF.L.U32 R0, R82, 0x1f, RZ ;  /* 0x0000001f52006819 */ /* 0x000fe800000006ff */
[----:B------:R1:W2:Y:S01]  /*7080*/  @P6 SYNCS.PHASECHK.TRANS64.TRYWAIT P1, [R4+URZ+0x1a0], R0 ;  /* 0x0001a000040065a7 */ /* 0x0002a200080211ff */
[----:B------:R4:W3:Y:S01]  /*7090*/  SYNCS.PHASECHK.TRANS64.TRYWAIT P0, [R80+URZ+0x1f0], R5 ;  /* 0x0001f005500075a7 */ /* 0x0008e200080011ff */
[----:B-1----:R-:W-:Y:S04]  /*70a0*/  SEL R0, RZ, 0xffffffff, P4 ;  /* 0xffffffffff007807 */ /* 0x002fe80002000000 */
[----:B------:R-:W-:Y:S04]  /*70b0*/  @P2 SEL R0, R3, R0, !P3 ;  /* 0x0000000003002207 */ /* 0x000fe80005800000 */
[----:B------:R-:W-:Y:S04]  /*70c0*/  LOP3.LUT R0, R0, 0x1, RZ, 0xc0, !PT ;  /* 0x0000000100007812 */ /* 0x000fe800078ec0ff */
[----:B------:R-:W-:Y:S04]  /*70d0*/  ISETP.NE.U32.AND P5, PT, R0, 0x1, PT ;  /* 0x000000010000780c */ /* 0x000fe80003fa5070 */
[----:B------:R-:W-:Y:S02]  /*70e0*/  P2R R56, PR, RZ, 0x20 ;  /* 0x00000020ff387803 */ /* 0x000fe40000000000 */
[----:B--2---:R-:W-:Y:S01]  /*70f0*/  @P6 SEL R43, RZ, 0x1, !P1 ;  /* 0x00000001ff2b6807 */ /* 0x004fe20004800000 */
[----:B---34-:R-:W-:Y:S06]  /*7100*/  @!P6 BRA `(.L_x_128) ;  /* 0x000000000090e947 */ /* 0x018fec0003800000 */
[----:B------:R-:W-:Y:S01]  /*7110*/  @P5 IMAD R6, R83, 0x1000, R74 ;  /* 0x0000100053065824 */ /* 0x000fe200078e024a */
[----:B------:R-:W-:Y:S01]  /*7120*/  LOP3.LUT P6, RZ, R75, 0x80, RZ, 0xc0, !PT ;  /* 0x000000804bff7812 */ /* 0x000fe200078cc0ff */
[----:B------:R-:W-:Y:S01]  /*7130*/  BSSY B0, `(.L_x_129) ;  /* 0x000000f000007945 */ /* 0x000fe20003800000 */
[----:B------:R-:W-:Y:S01]  /*7140*/  ISETP.NE.AND P2, PT, R43, RZ, PT ;  /* 0x000000ff2b00720c */ /* 0x000fe20003f45270 */
[----:B------:R-:W-:Y:S01]  /*7150*/  @P5 VIADD R0, R6, UR44 ;  /* 0x0000002c06005c36 */ /* 0x000fe20008000000 */
[----:B------:R-:W-:Y:S02]  /*7160*/  PLOP3.LUT P1, PT, PT, PT, PT, 0x8, 0x80 ;  /* 0x000000000080781c */ /* 0x000fe40003f2e170 */
[----:B------:R-:W-:Y:S02]  /*7170*/  CS2R R46, SRZ ;  /* 0x00000000002e7805 */ /* 0x000fe4000001ff00 */
[----:B------:R-:W-:Y:S01]  /*7180*/  @P5 PLOP3.LUT P1, PT, P6, PT, PT, 0x80, 0x8 ;  /* 0x000000000008581c */ /* 0x000fe2000372f070 */
[C---:B------:R-:W-:Y:S01]  /*7190*/  @P5 VIADD R3, R0.reuse, 0x10 ;  /* 0x0000001000035836 */ /* 0x040fe20000000000 */
[----:B------:R-:W-:Y:S02]  /*71a0*/  CS2R R44, SRZ ;  /* 0x00000000002c7805 */ /* 0x000fe4000001ff00 */
[----:B------:R-:W-:Y:S02]  /*71b0*/  CS2R R50, SRZ ;  /* 0x0000000000327805 */ /* 0x000fe4000001ff00 */
[----:B------:R-:W-:Y:S07]  /*71c0*/  CS2R R48, SRZ ;  /* 0x0000000000307805 */ /* 0x000fee000001ff00 */
[----:B------:R-:W-:Y:S01]  /*71d0*/  @P1 VIADD R3, R0, 0xfffffff0 ;  /* 0xfffffff000031836 */ /* 0x000fe20000000000 */
[----:B------:R-:W-:Y:S06]  /*71e0*/  @P2 BRA `(.L_x_130) ;  /* 0x00000000000c2947 */ /* 0x000fec0003800000 */
[----:B------:R-:W-:Y:S04]  /*71f0*/  SHF.L.U32 R0, R82, 0x1f, RZ ;  /* 0x0000001f52007819 */ /* 0x000fe800000006ff */
[----:B------:R-:W1:Y:S02]  /*7200*/  SYNCS.PHASECHK.TRANS64.TRYWAIT P1, [R4+URZ+0x1a0], R0 ;  /* 0x0001a000040075a7 */ /* 0x000e6400080211ff */
[----:B-1----:R-:W-:Y:S05]  /*7210*/  @!P1 BRA `(.L_x_131) ;  /* 0x0000002c009c9947 */ /* 0x002fea0003800000 */
.L_x_130:
[----:B------:R-:W-:Y:S05]  /*7220*/  BSYNC B0 ;  /* 0x0000000000007941 */ /* 0x000fea0003800000 */
.L_x_129:
[----:B------:R-:W-:Y:S01]  /*7230*/  ISETP.NE.AND P1, PT, R56, RZ, PT ;  /* 0x000000ff3800720c */ /* 0x000fe20003f25270 */
[----:B-1----:R-:W-:Y:S02]  /*7240*/  VIADD R4, R4, 0x1b0 ;  /* 0x000001b004047836 */ /* 0x002fe40000000000 */
[----:B------:R-:W-:Y:S02]  /*7250*/  IMAD.U32 R0, RZ, RZ, UR46 ;  /* 0x0000002eff007e24 */ /* 0x000fe4000f8e00ff */
[----:B------:R-:W-:Y:S03]  /*7260*/  VIADD R83, R83, 0x1 ;  /* 0x0000000153537836 */ /* 0x000fe60000000000 */
[----:B------:R-:W-:Y:S05]  /*7270*/  PRMT R0, R0, 0x654, R4 ;  /* 0x0000065400007816 */ /* 0x000fea0000000004 */
[----:B------:R1:W2:Y:S04]  /*7280*/  @P1 LDS.128 R44, [R6+UR44+0x300] ;  /* 0x0003002c062c1984 */ /* 0x0002a80008000c00 */
[----:B------:R1:W3:Y:S01]  /*7290*/  @P1 LDS.128 R48, [R3+0x300] ;  /* 0x0003000003301984 */ /* 0x0002e20000000c00 */
[C---:B------:R-:W-:Y:S01]  /*72a0*/  ISETP.NE.AND P1, PT, R83.reuse, 0x2, PT ;  /* 0x000000025300780c */ /* 0x040fe20003f25270 */
[----:B------:R-:W-:Y:S01]  /*72b0*/  @!PT LDS RZ, [RZ] ;  /* 0x00000000fffff984 */ /* 0x000fe20000000800 */
[----:B------:R-:W-:Y:S01]  /*72c0*/  @!PT LDS RZ, [RZ] ;  /* 0x00000000fffff984 */ /* 0x000fe20000000800 */
[----:B------:R-:W-:Y:S01]  /*72d0*/  @!PT LDS RZ, [RZ] ;  /* 0x00000000fffff984 */ /* 0x000fe20000000800 */
[----:B------:R-:W-:Y:S01]  /*72e0*/  @!PT LDS RZ, [RZ] ;  /* 0x00000000fffff984 */ /* 0x000fe20000000800 */
[----:B------:R4:W-:Y:S06]  /*72f0*/  MEMBAR.ALL.CTA ;  /* 0x0000000000007992 */ /* 0x0009ec0000008000 */
[----:B----4-:R-:W4:Y:S01]  /*7300*/  FENCE.VIEW.ASYNC.S ;  /* 0x00000000000073c6 */ /* 0x010f220000000000 */
[----:B------:R-:W-:Y:S01]  /*7310*/  SEL R83, R83, RZ, P1 ;  /* 0x000000ff53537207 */ /* 0x000fe20000800000 */
[----:B----4-:R4:W-:Y:S02]  /*7320*/  SYNCS.ARRIVE.TRANS64.RED.A1T0 RZ, [R0+URZ], RZ ;  /* 0x000000ff00ff79a7 */ /* 0x0109e400081004ff */
[----:B----4-:R-:W-:Y:S04]  /*7330*/  SEL R0, RZ, 0x1, P1 ;  /* 0x00000001ff007807 */ /* 0x010fe80000800000 */
[----:B-12---:R-:W-:Y:S02]  /*7340*/  LOP3.LUT R82, R82, R0, RZ, 0x3c, !PT ;  /* 0x0000000052527212 */ /* 0x006fe400078e3cff */
.L_x_128:
[----:B------:R-:W-:Y:S05]  /*7350*/  BSYNC B1 ;  /* 0x0000000000017941 */ /* 0x000fea0003800000 */
.L_x_127:
[----:B------:R-:W-:Y:S04]  /*7360*/  SHF.R.U32.HI R0, RZ, 0x15, R39 ;  /* 0x00000015ff007819 */ /* 0x000fe80000011627 */
[----:B------:R-:W-:Y:S01]  /*7370*/  LOP3.LUT P1, RZ, R0, 0x3, R77, 0x48, !PT ;  /* 0x0000000300ff7812 */ /* 0x000fe2000782484d */
[----:B------:R-:W-:Y:S01]  /*7380*/  @!UPT UIADD3 URZ, UPT, UPT, URZ, URZ, URZ ;  /* 0x000000fffffff290 */ /* 0x000fe2000fffe0ff */
[----:B------:R-:W-:Y:S11]  /*7390*/  @P0 BRA `(.L_x_132) ;  /* 0x0000000000080947 */ /* 0x000ff60003800000 */
[----:B------:R-:W1:Y:S02]  /*73a0*/  SYNCS.PHASECHK.TRANS64.TRYWAIT P0, [R80+URZ+0x1f0], R5 ;  /* 0x0001f005500075a7 */ /* 0x000e6400080011ff */
[----:B-1----:R-:W-:Y:S05]  /*73b0*/  @!P0 BRA `(.L_x_133) ;  /* 0x0000002c00488947 */ /* 0x002fea0003800000 */
.L_x_132:
[----:B------:R-:W-:Y:S05]  /*73c0*/  @!P1 BRA `(.L_x_134) ;  /* 0x0000000000409947 */ /* 0x000fea0003800000 */
[----:B------:R-:W1:Y:S01]  /*73d0*/  LDCU.64 UR8, c[0x4][0x70] ;  /* 0x01000e00ff0877ac */ /* 0x000e620008000a00 */
[----:B------:R-:W-:Y:S01]  /*73e0*/  MOV R15, 0x0 ;  /* 0x00000000000f7802 */ /* 0x000fe20000000f00 */
[----:B------:R-:W-:Y:S02]  /*73f0*/  HFMA2 R12, -RZ, RZ, 0, 5.9604644775390625e-08 ;  /* 0x00000001ff0c7431 */ /* 0x000fe400000001ff */
[----:B------:R-:W-:Y:S02]  /*7400*/  IMAD.MOV.U32 R8, RZ, RZ, 0x192 ;  /* 0x00000192ff087424 */ /* 0x000fe400078e00ff */
[----:B------:R-:W-:Y:S01]  /*7410*/  IMAD.MOV.U32 R13, RZ, RZ, RZ ;  /* 0x000000ffff0d7224 */ /* 0x000fe200078e00ff */
[----:B------:R-:W2:Y:S01]  /*7420*/  LDCU.64 UR6, c[0x4][0x78] ;  /* 0x01000f00ff0677ac */ /* 0x000ea20008000a00 */
[----:B------:R-:W4:Y:S01]  /*7430*/  LDC.64 R14, c[0x4][R15] ;  /* 0x010000000f0e7b82 */ /* 0x000f220000000a00 */
[----:B------:R-:W5:Y:S01]  /*7440*/  LDCU.64 UR4, c[0x4][0x10] ;  /* 0x01000200ff0477ac */ /* 0x000f620008000a00 */
[----:B-1----:R-:W-:Y:S01]  /*7450*/  MOV R5, UR9 ;  /* 0x0000000900057c02 */ /* 0x002fe20008000f00 */
[----:B------:R-:W-:Y:S01]  /*7460*/  IMAD.U32 R4, RZ, RZ, UR8 ;  /* 0x00000008ff047e24 */ /* 0x000fe2000f8e00ff */
[----:B--2---:R-:W-:Y:S01]  /*7470*/  MOV R7, UR7 ;  /* 0x0000000700077c02 */ /* 0x004fe20008000f00 */
[----:B------:R-:W-:Y:S01]  /*7480*/  IMAD.U32 R6, RZ, RZ, UR6 ;  /* 0x00000006ff067e24 */ /* 0x000fe2000f8e00ff */
[----:B-----5:R-:W-:Y:S01]  /*7490*/  MOV R11, UR5 ;  /* 0x00000005000b7c02 */ /* 0x020fe20008000f00 */
[----:B------:R-:W-:Y:S02]  /*74a0*/  IMAD.U32 R10, RZ, RZ, UR4 ;  /* 0x00000004ff0a7e24 */ /* 0x000fe4000f8e00ff */
[----:B------:R-:W-:Y:S07]  /*74b0*/  LEPC R20, `(.L_x_134) ;  /* 0x000000001014794e */ /* 0x000fee0000000000 */
[----:B---34-:R-:W-:Y:S05]  /*74c0*/  CALL.ABS.NOINC R14 ;  /* 0x000000000e007343 */ /* 0x018fea0003c00000 */
.L_x_134:
[----:B------:R-:W-:Y:S01]  /*74d0*/  IMAD.U32 R42, R45, 0x10000, RZ ;  /* 0x000100002d2a7824 */ /* 0x000fe200078e00ff */
[----:B------:R-:W-:Y:S01]  /*74e0*/  ISETP.NE.AND P6, PT, R2, RZ, PT ;  /* 0x000000ff0200720c */ /* 0x000fe20003fc5270 */
[----:B------:R-:W-:Y:S05]  /*74f0*/  WARPSYNC.ALL ;  /* 0x0000000000007948 */ /* 0x000fea0003800000 */
[----:B------:R-:W-:Y:S01]  /*7500*/  R2UR UR4, R39 ;  /* 0x00000000270472ca */ /* 0x000fe200000e0000 */
[----:B------:R-:W-:Y:S01]  /*7510*/  BSSY.RECONVERGENT B0, `(.L_x_135) ;  /* 0x00000a4000007945 */ /* 0x000fe20003800200 */
[C---:B------:R-:W-:Y:S02]  /*7520*/  SHF.L.U32 R2, R44.reuse, 0x10, RZ ;  /* 0x000000102c027819 */ /* 0x040fe400000006ff */
[C---:B------:R-:W-:Y:S02]  /*7530*/  PRMT R3, R44.reuse, 0x8880, RZ ;  /* 0x000088802c037816 */ /* 0x040fe400000000ff */
[----:B------:R-:W-:Y:S02]  /*7540*/  SHF.L.U32 R41, R44, 0x8, RZ ;  /* 0x000000082c297819 */ /* 0x000fe400000006ff */
[----:B------:R-:W-:Y:S02]  /*7550*/  LOP3.LUT P5, RZ, R75, 0x80, RZ, 0xc0, !PT ;  /* 0x000000804bff7812 */ /* 0x000fe400078ac0ff */
[----:B------:R-:W-:Y:S03]  /*7560*/  ISETP.NE.AND P0, PT, R87, RZ, PT ;  /* 0x000000ff5700720c */ /* 0x000fe60003f05270 */
[----:B-1----:R-:W1:Y:S02]  /*7570*/  LDTM.x32 R4, tmem[UR4] ;  /* 0x00000004000479ee */ /* 0x002e6400082c0000 */
[C---:B-1----:R-:W-:Y:S01]  /*7580*/  IMAD R0, R38.reuse, R4, RZ ;  /* 0x0000000426007224 */ /* 0x042fe200078e02ff */
[----:B------:R-:W-:Y:S01]  /*7590*/  SHF.R.S32.HI R4, RZ, 0x18, R2 ;  /* 0x00000018ff047819 */ /* 0x000fe20000011402 */
[C---:B------:R-:W-:Y:S01]  /*75a0*/  IMAD R2, R38.reuse, R5, RZ ;  /* 0x0000000526027224 */ /* 0x040fe200078e02ff */
[----:B------:R-:W-:Y:S01]  /*75b0*/  SHF.R.S32.HI R5, RZ, 0x18, R41 ;  /* 0x00000018ff057819 */ /* 0x000fe20000011429 */
[----:B------:R-:W-:Y:S01]  /*75c0*/  IMAD R0, R3, R40, R0 ;  /* 0x0000002803007224 */ /* 0x000fe200078e0200 */
[----:B------:R-:W-:Y:S01]  /*75d0*/  PRMT R41, R45, 0x8880, RZ ;  /* 0x000088802d297816 */ /* 0x000fe200000000ff */
[----:B------:R-:W-:Y:S02]  /*75e0*/  IMAD R3, R38, R6, RZ ;  /* 0x0000000626037224 */ /* 0x000fe400078e02ff */
[-C--:B------:R-:W-:Y:S01]  /*75f0*/  IMAD R2, R4, R40.reuse, R2 ;  /* 0x0000002804027224 */ /* 0x080fe200078e0202 */
[----:B------:R-:W-:Y:S01]  /*7600*/  SHF.R.S32.HI R4, RZ, 0x18, R44 ;  /* 0x00000018ff047819 */ /* 0x000fe2000001142c */
[C---:B------:R-:W-:Y:S02]  /*7610*/  IMAD R7, R38.reuse, R7, RZ ;  /* 0x0000000726077224 */ /* 0x040fe400078e02ff */
[-C--:B------:R-:W-:Y:S02]  /*7620*/  IMAD R3, R5, R40.reuse, R3 ;  /* 0x0000002805037224 */ /* 0x080fe400078e0203 */
[----:B------:R-:W-:Y:S02]  /*7630*/  IMAD R5, R38, R9, RZ ;  /* 0x0000000926057224 */ /* 0x000fe400078e02ff */
[----:B------:R-:W-:Y:S02]  /*7640*/  IMAD R7, R4, R40, R7 ;  /* 0x0000002804077224 */ /* 0x000fe400078e0207 */
[C---:B------:R-:W-:Y:S02]  /*7650*/  IMAD R9, R38.reuse, R13, RZ ;  /* 0x0000000d26097224 */ /* 0x040fe400078e02ff */
[C---:B------:R-:W-:Y:S01]  /*7660*/  IMAD R4, R38.reuse, R8, RZ ;  /* 0x0000000826047224 */ /* 0x040fe200078e02ff */
[----:B------:R-:W-:Y:S01]  /*7670*/  I2IP.S8.S32.SAT R52, R7, R3, RZ ;  /* 0x0000000307347239 */ /* 0x000fe200000014ff */
[C---:B------:R-:W-:Y:S01]  /*7680*/  IMAD R13, R38.reuse, R17, RZ ;  /* 0x00000011260d7224 */ /* 0x040fe200078e02ff */
[----:B------:R-:W-:Y:S01]  /*7690*/  SHF.R.S32.HI R7, RZ, 0x18, R45 ;  /* 0x00000018ff077819 */ /* 0x000fe2000001142d */
[----:B------:R-:W-:Y:S01]  /*76a0*/  IMAD R8, R38, R12, RZ ;  /* 0x0000000c26087224 */ /* 0x000fe200078e02ff */
[----:B------:R-:W-:Y:S01]  /*76b0*/  I2IP.S8.S32.SAT R52, R2, R0, R52 ;  /* 0x0000000002347239 */ /* 0x000fe20000001434 */
[----:B------:R-:W-:Y:S01]  /*76c0*/  IMAD R17, R38, R21, RZ ;  /* 0x0000001526117224 */ /* 0x000fe200078e02ff */
[----:B------:R-:W-:Y:S01]  /*76d0*/  SHF.L.U32 R0, R46, 0x8, RZ ;  /* 0x000000082e007819 */ /* 0x000fe200000006ff */
[C---:B------:R-:W-:Y:S01]  /*76e0*/  IMAD R12, R38.reuse, R16, RZ ;  /* 0x00000010260c7224 */ /* 0x040fe200078e02ff */
[----:B------:R-:W-:Y:S01]  /*76f0*/  SHF.R.S32.HI R2, RZ, 0x18, R46 ;  /* 0x00000018ff027819 */ /* 0x000fe2000001142e */
[C---:B------:R-:W-:Y:S01]  /*7700*/  IMAD R21, R38.reuse, R25, RZ ;  /* 0x0000001926157224 */ /* 0x040fe200078e02ff */
[----:B------:R-:W-:Y:S01]  /*7710*/  SHF.R.S32.HI R0, RZ, 0x18, R0 ;  /* 0x00000018ff007819 */ /* 0x000fe20000011400 */
[C---:B------:R-:W-:Y:S02]  /*7720*/  IMAD R16, R38.reuse, R20, RZ ;  /* 0x0000001426107224 */ /* 0x040fe400078e02ff */
[C---:B------:R-:W-:Y:S02]  /*7730*/  IMAD R25, R38.reuse, R29, RZ ;  /* 0x0000001d26197224 */ /* 0x040fe400078e02ff */
[C---:B------:R-:W-:Y:S02]  /*7740*/  IMAD R20, R38.reuse, R24, RZ ;  /* 0x0000001826147224 */ /* 0x040fe400078e02ff */
[C---:B------:R-:W-:Y:S01]  /*7750*/  IMAD R29, R38.reuse, R33, RZ ;  /* 0x00000021261d7224 */ /* 0x040fe200078e02ff */
[----:B------:R-:W-:Y:S01]  /*7760*/  SHF.L.U32 R33, R45, 0x8, RZ ;  /* 0x000000082d217819 */ /* 0x000fe200000006ff */
[C---:B------:R-:W-:Y:S02]  /*7770*/  IMAD R24, R38.reuse, R28, RZ ;  /* 0x0000001c26187224 */ /* 0x040fe400078e02ff */
[C---:B------:R-:W-:Y:S01]  /*7780*/  IMAD R28, R38.reuse, R32, RZ ;  /* 0x00000020261c7224 */ /* 0x040fe200078e02ff */
[----:B------:R-:W-:Y:S01]  /*7790*/  SHF.R.S32.HI R32, RZ, 0x18, R42 ;  /* 0x00000018ff207819 */ /* 0x000fe2000001142a */
[----:B------:R-:W-:Y:S01]  /*77a0*/  IMAD R4, R41, R40, R4 ;  /* 0x0000002829047224 */ /* 0x000fe200078e0204 */
[----:B------:R-:W-:Y:S01]  /*77b0*/  SHF.R.S32.HI R3, RZ, 0x18, R33 ;  /* 0x00000018ff037819 */ /* 0x000fe20000011421 */
[----:B------:R-:W-:Y:S01]  /*77c0*/  IMAD R6, R38, R10, RZ ;  /* 0x0000000a26067224 */ /* 0x000fe200078e02ff */
[----:B------:R-:W-:Y:S01]  /*77d0*/  PRMT R33, R46, 0x8880, RZ ;  /* 0x000088802e217816 */ /* 0x000fe200000000ff */
[-C--:B------:R-:W-:Y:S01]  /*77e0*/  IMAD R5, R32, R40.reuse, R5 ;  /* 0x0000002820057224 */ /* 0x080fe200078e0205 */
[----:B------:R-:W-:Y:S01]  /*77f0*/  SHF.L.U32 R32, R46, 0x10, RZ ;  /* 0x000000102e207819 */ /* 0x000fe200000006ff */
[C---:B------:R-:W-:Y:S02]  /*7800*/  IMAD R11, R38.reuse, R11, RZ ;  /* 0x0000000b260b7224 */ /* 0x040fe400078e02ff */
[-C--:B------:R-:W-:Y:S02]  /*7810*/  IMAD R6, R3, R40.reuse, R6 ;  /* 0x0000002803067224 */ /* 0x080fe400078e0206 */
[----:B------:R-:W-:Y:S01]  /*7820*/  IMAD R11, R7, R40, R11 ;  /* 0x00000028070b7224 */ /* 0x000fe200078e020b */
[----:B------:R-:W-:Y:S01]  /*7830*/  SHF.R.S32.HI R7, RZ, 0x18, R32 ;  /* 0x00000018ff077819 */ /* 0x000fe20000011420 */
[----:B------:R-:W-:Y:S02]  /*7840*/  IMAD.MOV.U32 R3, RZ, RZ, R33 ;  /* 0x000000ffff037224 */ /* 0x000fe400078e0021 */
[----:B------:R-:W-:Y:S01]  /*7850*/  IMAD R10, R38, R14, RZ ;  /* 0x0000000e260a7224 */ /* 0x000fe200078e02ff */
[----:B------:R-:W-:Y:S01]  /*7860*/  I2IP.S8.S32.SAT R11, R11, R6, RZ ;  /* 0x000000060b0b7239 */ /* 0x000fe200000014ff */
[-C--:B------:R-:W-:Y:S01]  /*7870*/  IMAD R8, R3, R40.reuse, R8 ;  /* 0x0000002803087224 */ /* 0x080fe200078e0208 */
[----:B------:R-:W-:Y:S01]  /*7880*/  SHF.L.U32 R3, R47, 0x10, RZ ;  /* 0x000000102f037819 */ /* 0x000fe200000006ff */
[-C--:B------:R-:W-:Y:S01]  /*7890*/  IMAD R9, R7, R40.reuse, R9 ;  /* 0x0000002807097224 */ /* 0x080fe200078e0209 */
[C---:B------:R-:W-:Y:S01]  /*78a0*/  PRMT R7, R47.reuse, 0x8880, RZ ;  /* 0x000088802f077816 */ /* 0x040fe200000000ff */
[----:B------:R-:W-:Y:S01]  /*78b0*/  IMAD R10, R0, R40, R10 ;  /* 0x00000028000a7224 */ /* 0x000fe200078e020a */
[----:B------:R-:W-:Y:S01]  /*78c0*/  SHF.R.S32.HI R3, RZ, 0x18, R3 ;  /* 0x00000018ff037819 */ /* 0x000fe20000011403 */
[----:B------:R-:W-:Y:S01]  /*78d0*/  IMAD R15, R38, R15, RZ ;  /* 0x0000000f260f7224 */ /* 0x000fe200078e02ff */
[----:B------:R-:W-:Y:S01]  /*78e0*/  MOV R0, R7 ;  /* 0x0000000700007202 */ /* 0x000fe20000000f00 */
[----:B------:R-:W-:Y:S01]  /*78f0*/  IMAD.SHL.U32 R6, R47, 0x100, RZ ;  /* 0x000001002f067824 */ /* 0x000fe200078e00ff */
[----:B------:R-:W-:Y:S01]  /*7900*/  I2IP.S8.S32.SAT R53, R5, R4, R11 ;  /* 0x0000000405357239 */ /* 0x000fe2000000140b */
[-C--:B------:R-:W-:Y:S01]  /*7910*/  IMAD R15, R2, R40.reuse, R15 ;  /* 0x00000028020f7224 */ /* 0x080fe200078e020f */
[----:B------:R-:W-:Y:S01]  /*7920*/  SHF.R.S32.HI R2, RZ, 0x18, R47 ;  /* 0x00000018ff027819 */ /* 0x000fe2000001142f */
[----:B------:R-:W-:Y:S01]  /*7930*/  IMAD R12, R0, R40, R12 ;  /* 0x00000028000c7224 */ /* 0x000fe200078e020c */
[----:B------:R-:W-:Y:S01]  /*7940*/  SHF.R.S32.HI R6, RZ, 0x18, R6 ;  /* 0x00000018ff067819 */ /* 0x000fe20000011406 */
[----:B------:R-:W-:Y:S01]  /*7950*/  IMAD R14, R38, R18, RZ ;  /* 0x00000012260e7224 */ /* 0x000fe200078e02ff */
[----:B---3--:R-:W-:Y:S01]  /*7960*/  PRMT R0, R48, 0x8880, RZ ;  /* 0x0000888030007816 */ /* 0x008fe200000000ff */
[-C--:B------:R-:W-:Y:S01]  /*7970*/  IMAD R13, R3, R40.reuse, R13 ;  /* 0x00000028030d7224 */ /* 0x080fe200078e020d */
[C---:B------:R-:W-:Y:S01]  /*7980*/  SHF.L.U32 R4, R49.reuse, 0x10, RZ ;  /* 0x0000001031047819 */ /* 0x040fe200000006ff */
[----:B------:R-:W-:Y:S01]  /*7990*/  IMAD R19, R38, R19, RZ ;  /* 0x0000001326137224 */ /* 0x000fe200078e02ff */
[C---:B------:R-:W-:Y:S01]  /*79a0*/  PRMT R3, R49.reuse, 0x8880, RZ ;  /* 0x0000888031037816 */ /* 0x040fe200000000ff */
[-C--:B------:R-:W-:Y:S01]  /*79b0*/  IMAD R14, R6, R40.reuse, R14 ;  /* 0x00000028060e7224 */ /* 0x080fe200078e020e */
[----:B------:R-:W-:Y:S01]  /*79c0*/  SHF.L.U32 R5, R49, 0x8, RZ ;  /* 0x0000000831057819 */ /* 0x000fe200000006ff */
[-C--:B------:R-:W-:Y:S01]  /*79d0*/  IMAD R19, R2, R40.reuse, R19 ;  /* 0x0000002802137224 */ /* 0x080fe200078e0213 */
[----:B------:R-:W-:Y:S01]  /*79e0*/  SHF.L.U32 R2, R48, 0x10, RZ ;  /* 0x0000001030027819 */ /* 0x000fe200000006ff */
[----:B------:R-:W-:Y:S01]  /*79f0*/  IMAD R16, R0, R40, R16 ;  /* 0x0000002800107224 */ /* 0x000fe200078e0210 */
[----:B------:R-:W-:Y:S01]  /*7a00*/  SHF.R.S32.HI R4, RZ, 0x18, R4 ;  /* 0x00000018ff047819 */ /* 0x000fe20000011404 */
[----:B------:R-:W-:Y:S01]  /*7a10*/  IMAD.SHL.U32 R0, R48, 0x100, RZ ;  /* 0x0000010030007824 */ /* 0x000fe200078e00ff */
[----:B------:R-:W-:Y:S01]  /*7a20*/  SHF.R.S32.HI R2, RZ, 0x18, R2 ;  /* 0x00000018ff027819 */ /* 0x000fe20000011402 */
[C---:B------:R-:W-:Y:S01]  /*7a30*/  IMAD R18, R38.reuse, R22, RZ ;  /* 0x0000001626127224 */ /* 0x040fe200078e02ff */
[----:B------:R-:W-:Y:S01]  /*7a40*/  I2IP.S8.S32.SAT R10, R15, R10, RZ ;  /* 0x0000000a0f0a7239 */ /* 0x000fe200000014ff */
[----:B------:R-:W-:Y:S01]  /*7a50*/  IMAD R23, R38, R23, RZ ;  /* 0x0000001726177224 */ /* 0x000fe200078e02ff */
[----:B------:R-:W-:Y:S01]  /*7a60*/  SHF.R.S32.HI R0, RZ, 0x18, R0 ;  /* 0x00000018ff007819 */ /* 0x000fe20000011400 */
[----:B------:R-:W-:Y:S01]  /*7a70*/  IMAD R17, R2, R40, R17 ;  /* 0x0000002802117224 */ /* 0x000fe200078e0211 */
[----:B------:R-:W-:Y:S01]  /*7a80*/  SHF.R.S32.HI R2, RZ, 0x18, R48 ;  /* 0x00000018ff027819 */ /* 0x000fe20000011430 */
[----:B------:R-:W-:Y:S01]  /*7a90*/  IMAD R22, R38, R26, RZ ;  /* 0x0000001a26167224 */ /* 0x000fe200078e02ff */
[----:B------:R-:W-:Y:S01]  /*7aa0*/  I2IP.S8.S32.SAT R14, R19, R14, RZ ;  /* 0x0000000e130e7239 */ /* 0x000fe200000014ff */
[-C--:B------:R-:W-:Y:S01]  /*7ab0*/  IMAD R18, R0, R40.reuse, R18 ;  /* 0x0000002800127224 */ /* 0x080fe200078e0212 */
[----:B------:R-:W-:Y:S01]  /*7ac0*/  SHF.R.S32.HI R0, RZ, 0x18, R5 ;  /* 0x00000018ff007819 */ /* 0x000fe20000011405 */
[-C--:B------:R-:W-:Y:S01]  /*7ad0*/  IMAD R23, R2, R40.reuse, R23 ;  /* 0x0000002802177224 */ /* 0x080fe200078e0217 */
[----:B------:R-:W-:Y:S01]  /*7ae0*/  SHF.R.S32.HI R2, RZ, 0x18, R49 ;  /* 0x00000018ff027819 */ /* 0x000fe20000011431 */
[-C--:B------:R-:W-:Y:S01]  /*7af0*/  IMAD R20, R3, R40.reuse, R20 ;  /* 0x0000002803147224 */ /* 0x080fe200078e0214 */
[----:B------:R-:W-:Y:S01]  /*7b00*/  SHF.L.U32 R3, R50, 0x8, RZ ;  /* 0x0000000832037819 */ /* 0x000fe200000006ff */
[----:B------:R-:W-:Y:S01]  /*7b10*/  IMAD R21, R4, R40, R21 ;  /* 0x0000002804157224 */ /* 0x000fe200078e0215 */
[----:B------:R-:W-:Y:S01]  /*7b20*/  SHF.R.S32.HI R5, RZ, 0x18, R51 ;  /* 0x00000018ff057819 */ /* 0x000fe20000011433 */
[----:B------:R-:W-:Y:S01]  /*7b30*/  IMAD R27, R38, R27, RZ ;  /* 0x0000001b261b7224 */ /* 0x000fe200078e02ff */
[----:B------:R-:W-:Y:S01]  /*7b40*/  SHF.R.S32.HI R3, RZ, 0x18, R3 ;  /* 0x00000018ff037819 */ /* 0x000fe20000011403 */
[----:B------:R-:W-:Y:S01]  /*7b50*/  IMAD.U32 R4, R50, 0x10000, RZ ;  /* 0x0001000032047824 */ /* 0x000fe200078e00ff */
[----:B------:R-:W-:Y:S01]  /*7b60*/  I2IP.S8.S32.SAT R18, R23, R18, RZ ;  /* 0x0000001217127239 */ /* 0x000fe200000014ff */
[-C--:B------:R-:W-:Y:S01]  /*7b70*/  IMAD R22, R0, R40.reuse, R22 ;  /* 0x0000002800167224 */ /* 0x080fe200078e0216 */
[----:B------:R-:W-:Y:S01]  /*7b80*/  PRMT R0, R50, 0x8880, RZ ;  /* 0x0000888032007816 */ /* 0x000fe200000000ff */
[----:B------:R-:W-:Y:S01]  /*7b90*/  IMAD R27, R2, R40, R27 ;  /* 0x00000028021b7224 */ /* 0x000fe200078e021b */
[----:B------:R-:W-:Y:S01]  /*7ba0*/  SHF.R.S32.HI R2, RZ, 0x18, R4 ;  /* 0x00000018ff027819 */ /* 0x000fe20000011404 */
[----:B------:R-:W-:Y:S01]  /*7bb0*/  IMAD R26, R38, R30, RZ ;  /* 0x0000001e261a7224 */ /* 0x000fe200078e02ff */
[----:B------:R-:W-:Y:S01]  /*7bc0*/  I2IP.S8.S32.SAT R54, R9, R8, R10 ;  /* 0x0000000809367239 */ /* 0x000fe2000000140a */
[-C--:B------:R-:W-:Y:S01]  /*7bd0*/  IMAD R24, R0, R40.reuse, R24 ;  /* 0x0000002800187224 */ /* 0x080fe200078e0218 */
[----:B------:R-:W-:Y:S01]  /*7be0*/  SHF.R.S32.HI R0, RZ, 0x18, R50 ;  /* 0x00000018ff007819 */ /* 0x000fe20000011432 */
[-C--:B------:R-:W-:Y:S01]  /*7bf0*/  IMAD R25, R2, R40.reuse, R25 ;  /* 0x0000002802197224 */ /* 0x080fe200078e0219 */
[----:B------:R-:W-:Y:S01]  /*7c00*/  PRMT R2, R51, 0x8880, RZ ;  /* 0x0000888033027816 */ /* 0x000fe200000000ff */
[----:B------:R-:W-:Y:S01]  /*7c10*/  IMAD R26, R3, R40, R26 ;  /* 0x00000028031a7224 */ /* 0x000fe200078e021a */
[----:B------:R-:W-:Y:S01]  /*7c20*/  SHF.L.U32 R3, R51, 0x10, RZ ;  /* 0x0000001033037819 */ /* 0x000fe200000006ff */
[----:B------:R-:W-:Y:S01]  /*7c30*/  IMAD R31, R38, R31, RZ ;  /* 0x0000001f261f7224 */ /* 0x000fe200078e02ff */
[----:B------:R-:W-:Y:S01]  /*7c40*/  I2IP.S8.S32.SAT R55, R13, R12, R14 ;  /* 0x0000000c0d377239 */ /* 0x000fe2000000140e */
[----:B------:R-:W-:Y:S01]  /*7c50*/  IMAD.SHL.U32 R4, R51, 0x100, RZ ;  /* 0x0000010033047824 */ /* 0x000fe200078e00ff */
[----:B------:R-:W-:Y:S01]  /*7c60*/  SHF.R.S32.HI R3, RZ, 0x18, R3 ;  /* 0x00000018ff037819 */ /* 0x000fe20000011403 */
[-C--:B------:R-:W-:Y:S02]  /*7c70*/  IMAD R31, R0, R40.reuse, R31 ;  /* 0x00000028001f7224 */ /* 0x080fe400078e021f */
[----:B------:R-:W-:Y:S01]  /*7c80*/  HFMA2 R0, -RZ, RZ, 0, 9.5367431640625e-07 ;  /* 0x00000010ff007431 */ /* 0x000fe200000001ff */
[----:B------:R1:W-:Y:S01]  /*7c90*/  STS.128 [R74+UR44+0x2300], R52 ;  /* 0x002300344a007988 */ /* 0x0003e20008000c2c */
[----:B------:R-:W-:Y:S01]  /*7ca0*/  SHF.R.S32.HI R4, RZ, 0x18, R4 ;  /* 0x00000018ff047819 */ /* 0x000fe20000011404 */
[----:B------:R-:W-:Y:S01]  /*7cb0*/  IMAD R28, R2, R40, R28 ;  /* 0x00000028021c7224 */ /* 0x000fe200078e021c */
[----:B------:R-:W-:Y:S01]  /*7cc0*/  I2IP.S8.S32.SAT R16, R17, R16, R18 ;  /* 0x0000001011107239 */ /* 0x000fe20000001412 */
[C---:B------:R-:W-:Y:S01]  /*7cd0*/  IMAD R30, R38.reuse, R34, RZ ;  /* 0x00000022261e7224 */ /* 0x040fe200078e02ff */
[----:B------:R-:W-:Y:S01]  /*7ce0*/  I2IP.S8.S32.SAT R22, R27, R22, RZ ;  /* 0x000000161b167239 */ /* 0x000fe200000014ff */
[----:B------:R-:W-:Y:S01]  /*7cf0*/  IMAD R29, R3, R40, R29 ;  /* 0x00000028031d7224 */ /* 0x000fe200078e021d */
[----:B------:R-:W-:Y:S01]  /*7d00*/  I2IP.S8.S32.SAT R18, R31, R26, RZ ;  /* 0x0000001a1f127239 */ /* 0x000fe200000014ff */
[----:B------:R-:W-:Y:S01]  /*7d10*/  IMAD R35, R38, R35, RZ ;  /* 0x0000002326237224 */ /* 0x000fe200078e02ff */
[----:B------:R-:W-:Y:S01]  /*7d20*/  IADD3 R2, PT, PT, R74, UR44, RZ ;  /* 0x0000002c4a027c10 */ /* 0x000fe2000fffe0ff */
[-C--:B------:R-:W-:Y:S01]  /*7d30*/  IMAD R30, R4, R40.reuse, R30 ;  /* 0x00000028041e7224 */ /* 0x080fe200078e021e */
[----:B------:R-:W-:Y:S01]  /*7d40*/  SEL R0, R0, 0xfffffff0, !P5 ;  /* 0xfffffff000007807 */ /* 0x000fe20006800000 */
[----:B------:R-:W-:Y:S01]  /*7d50*/  IMAD R35, R5, R40, R35 ;  /* 0x0000002805237224 */ /* 0x000fe200078e0223 */
[----:B------:R-:W-:Y:S02]  /*7d60*/  I2IP.S8.S32.SAT R17, R21, R20, R22 ;  /* 0x0000001415117239 */ /* 0x000fe40000001416 */
[----:B------:R-:W-:Y:S02]  /*7d70*/  I2IP.S8.S32.SAT R18, R25, R24, R18 ;  /* 0x0000001819127239 */ /* 0x000fe40000001412 */
[----:B------:R-:W-:Y:S02]  /*7d80*/  I2IP.S8.S32.SAT R19, R35, R30, RZ ;  /* 0x0000001e23137239 */ /* 0x000fe400000014ff */
[----:B------:R-:W-:Y:S02]  /*7d90*/  IADD3 R88, PT, PT, R2, R0, RZ ;  /* 0x0000000002587210 */ /* 0x000fe40007ffe0ff */
[----:B------:R-:W-:Y:S02]  /*7da0*/  I2IP.S8.S32.SAT R19, R29, R28, R19 ;  /* 0x0000001c1d137239 */ /* 0x000fe40000001413 */
[----:B------:R-:W-:Y:S02]  /*7db0*/  LEA R3, R83, UR44, 0x3 ;  /* 0x0000002c53037c11 */ /* 0x000fe4000f8e18ff */
[----:B------:R-:W-:Y:S01]  /*7dc0*/  @P6 SHF.L.U32 R4, R82, 0x1f, RZ ;  /* 0x0000001f52046819 */ /* 0x000fe200000006ff */
[----:B------:R1:W-:Y:S01]  /*7dd0*/  STS.128 [R88+0x2300], R16 ;  /* 0x0023001058007388 */ /* 0x0003e20000000c00 */
[----:B------:R-:W-:Y:S01]  /*7de0*/  @!PT LDS RZ, [RZ] ;  /* 0x00000000fffff984 */ /* 0x000fe20000000800 */
[----:B------:R-:W-:Y:S01]  /*7df0*/  @!PT LDS RZ, [RZ] ;  /* 0x00000000fffff984 */ /* 0x000fe20000000800 */
[----:B------:R-:W-:Y:S01]  /*7e00*/  @!PT LDS RZ, [RZ] ;  /* 0x00000000fffff984 */ /* 0x000fe20000000800 */
[----:B------:R-:W-:Y:S01]  /*7e10*/  @!PT LDS RZ, [RZ] ;  /* 0x00000000fffff984 */ /* 0x000fe20000000800 */
[----:B------:R2:W-:Y:S07]  /*7e20*/  MEMBAR.ALL.CTA ;  /* 0x0000000000007992 */ /* 0x0005ee0000008000 */
[----:B--2---:R-:W2:Y:S02]  /*7e30*/  FENCE.VIEW.ASYNC.S ;  /* 0x00000000000073c6 */ /* 0x004ea40000000000 */
[----:B--2---:R-:W-:Y:S06]  /*7e40*/  BAR.SYNC.DEFER_BLOCKING 0x1, 0x80 ;  /* 0x0042000000007b1d */ /* 0x004fec0000010000 */
[----:B------:R-:W-:Y:S05]  /*7e50*/  @P0 BRA `(.L_x_136) ;  /* 0x00000000003c0947 */ /* 0x000fea0003800000 */
[----:B------:R-:W2:Y:S01]  /*7e60*/  LDCU.64 UR6, c[0x0][0x348] ;  /* 0x00006900ff0677ac */ /* 0x000ea20008000a00 */
[----:B------:R-:W-:Y:S01]  /*7e70*/  UIADD3 UR4, UPT, UPT, UR44, 0x2300, URZ ;  /* 0x000023002c047890 */ /* 0x000fe2000fffe0ff */
[----:B------:R-:W-:Y:S01]  /*7e80*/  UMOV UR51, UR36 ;  /* 0x0000002400337c82 */ /* 0x000fe20008000000 */
[----:B------:R-:W-:Y:S02]  /*7e90*/  UIADD3 UR9, UPT, UPT, UR49, 0x40, URZ ;  /* 0x0000004031097890 */ /* 0x000fe4000fffe0ff */
[----:B------:R-:W-:Y:S02]  /*7ea0*/  UIADD3 UR8, UPT, UPT, UR44, 0x2b00, URZ ;  /* 0x00002b002c087890 */ /* 0x000fe4000fffe0ff */
[----:B------:R-:W-:Y:S01]  /*7eb0*/  MOV R86, UR4 ;  /* 0x0000000400567c02 */ /* 0x000fe20008000f00 */
[----:B------:R-:W-:Y:S01]  /*7ec0*/  UMOV UR10, UR50 ;  /* 0x00000032000a7c82 */ /* 0x000fe20008000000 */
[----:B------:R-:W-:Y:S02]  /*7ed0*/  UMOV UR11, UR36 ;  /* 0x00000024000b7c82 */ /* 0x000fe40008000000 */
[----:B------:R-:W-:Y:S01]  /*7ee0*/  R2UR UR48, R86 ;  /* 0x00000000563072ca */ /* 0x000fe200000e0000 */
[----:B--2---:R-:W-:Y:S04]  /*7ef0*/  UIADD3 UR4, UP0, UPT, UR6, 0x680, URZ ;  /* 0x0000068006047890 */ /* 0x004fe8000ff1e0ff */
[----:B------:R-:W-:Y:S09]  /*7f00*/  UIADD3.X UR5, UPT, UPT, URZ, UR7, URZ, UP0, !UPT ;  /* 0x00000007ff057290 */ /* 0x000ff200087fe4ff */
[----:B------:R2:W-:Y:S01]  /*7f10*/  UTMASTG.3D [UR48], [UR4] ;  /* 0x00000030040073b5 */ /* 0x0005e20008010000 */
[----:B------:R2:W-:Y:S01]  /*7f20*/  UTMASTG.3D [UR8], [UR4] ;  /* 0x00000008040073b5 */ /* 0x0005e20008010000 */
[----:B------:R0:W-:Y:S01]  /*7f30*/  UTMACMDFLUSH ;  /* 0x00000000000079b7 */ /* 0x0001e20000000000 */
[----:B--2---:R-:W-:Y:S04]  /*7f40*/  DEPBAR.LE SB0, 0x1 ;  /* 0x000080400000791a */ /* 0x004fe80000000000 */
.L_x_136:
[----:B------:R-:W-:Y:S05]  /*7f50*/  BSYNC.RECONVERGENT B0 ;  /* 0x0000000000007941 */ /* 0x000fea0003800200 */
.L_x_135:
[----:B------:R-:W-:Y:S06]  /*7f60*/  BAR.SYNC.DEFER_BLOCKING 0x1, 0x80 ;  /* 0x0042000000007b1d */ /* 0x000fec0000010000 */
[----:B------:R-:W2:Y:S01]  /*7f70*/  @P6 SYNCS.PHASECHK.TRANS64.TRYWAIT P0, [R3+URZ+0x1a0], R4 ;  /* 0x0001a004030065a7 */ /* 0x000ea200080011ff */
[----:B------:R-:W-:Y:S01]  /*7f80*/  BSSY B1, `(.L_x_137) ;  /* 0x000001f000017945 */ /* 0x000fe20003800000 */
[----:B--2---:R-:W-:Y:S03]  /*7f90*/  @P6 SEL R43, RZ, 0x1, !P0 ;  /* 0x00000001ff2b6807 */ /* 0x004fe60004000000 */
[----:B------:R-:W-:Y:S05]  /*7fa0*/  @!P6 BRA `(.L_x_138) ;  /* 0x000000000070e947 */ /* 0x000fea0003800000 */
[----:B------:R-:W-:Y:S01]  /*7fb0*/  ISETP.NE.AND P1, PT, R56, RZ, PT ;  /* 0x000000ff3800720c */ /* 0x000fe20003f25270 */
[----:B------:R-:W-:Y:S01]  /*7fc0*/  BSSY B0, `(.L_x_139) ;  /* 0x0000008000007945 */ /* 0x000fe20003800000 */
[----:B------:R-:W-:Y:S11]  /*7fd0*/  ISETP.NE.AND P0, PT, R43, RZ, PT ;  /* 0x000000ff2b00720c */ /* 0x000ff60003f05270 */
[----:B------:R-:W-:Y:S04]  /*7fe0*/  @P1 IMAD R2, R83, 0x1000, R2 ;  /* 0x0000100053021824 */ /* 0x000fe800078e0202 */
[----:B------:R-:W-:Y:S01]  /*7ff0*/  @P1 IMAD.IADD R4, R0, 0x1, R2 ;  /* 0x0000000100041824 */ /* 0x000fe200078e0202 */
[----:B------:R-:W-:Y:S06]  /*8000*/  @P0 BRA `(.L_x_140) ;  /* 0x00000000000c0947 */ /* 0x000fec0003800000 */
[----:B------:R-:W-:Y:S04]  /*8010*/  SHF.L.U32 R0, R82, 0x1f, RZ ;  /* 0x0000001f52007819 */ /* 0x000fe800000006ff */
[----:B------:R-:W2:Y:S02]  /*8020*/  SYNCS.PHASECHK.TRANS64.TRYWAIT P0, [R3+URZ+0x1a0], R0 ;  /* 0x0001a000030075a7 */ /* 0x000ea400080011ff */
[----:B--2---:R-:W-:Y:S05]  /*8030*/  @!P0 BRA `(.L_x_141) ;  /* 0x00000020003c8947 */ /* 0x004fea0003800000 */
.L_x_140:
[----:B------:R-:W-:Y:S05]  /*8040*/  BSYNC B0 ;  /* 0x0000000000007941 */ /* 0x000fea0003800000 */
.L_x_139:
[----:B------:R-:W-:Y:S01]  /*8050*/  ISETP.NE.AND P0, PT, R56, RZ, PT ;  /* 0x000000ff3800720c */ /* 0x000fe20003f05270 */
[----:B--2---:R-:W-:Y:S02]  /*8060*/  VIADD R3, R3, 0x1b0 ;  /* 0x000001b003037836 */ /* 0x004fe40000000000 */
[----:B------:R-:W-:Y:S02]  /*8070*/  IMAD.U32 R0, RZ, RZ, UR46 ;  /* 0x0000002eff007e24 */ /* 0x000fe4000f8e00ff */
[----:B------:R-:W-:Y:S03]  /*8080*/  VIADD R83, R83, 0x1 ;  /* 0x0000000153537836 */ /* 0x000fe60000000000 */
[----:B------:R-:W-:Y:S05]  /*8090*/  PRMT R0, R0, 0x654, R3 ;  /* 0x0000065400007816 */ /* 0x000fea0000000003 */
[----:B------:R2:W3:Y:S04]  /*80a0*/  @P0 LDS.128 R44, [R2+0x300] ;  /* 0x00030000022c0984 */ /* 0x0004e80000000c00 */
[----:B------:R2:W4:Y:S01]  /*80b0*/  @P0 LDS.128 R48, [R4+0x300] ;  /* 0x0003000004300984 */ /* 0x0005220000000c00 */
[C---:B------:R-:W-:Y:S01]  /*80c0*/  ISETP.NE.AND P0, PT, R83.reuse, 0x2, PT ;  /* 0x000000025300780c */ /* 0x040fe20003f05270 */
[----:B------:R-:W-:Y:S01]  /*80d0*/  @!PT LDS RZ, [RZ] ;  /* 0x00000000fffff984 */ /* 0x000fe20000000800 */
[----:B------:R-:W-:Y:S01]  /*80e0*/  @!PT LDS RZ, [RZ] ;  /* 0x00000000fffff984 */ /* 0x000fe20000000800 */
[----:B------:R-:W-:Y:S01]  /*80f0*/  @!PT LDS RZ, [RZ] ;  /* 0x00000000fffff984 */ /* 0x000fe20000000800 */
[----:B------:R-:W-:Y:S01]  /*8100*/  @!PT LDS RZ, [RZ] ;  /* 0x00000000fffff984 */ /* 0x000fe20000000800 */
[----:B------:R5:W-:Y:S06]  /*8110*/  MEMBAR.ALL.CTA ;  /* 0x0000000000007992 */ /* 0x000bec0000008000 */
[----:B-----5:R-:W5:Y:S01]  /*8120*/  FENCE.VIEW.ASYNC.S ;  /* 0x00000000000073c6 */ /* 0x020f620000000000 */
[----:B------:R-:W-:Y:S01]  /*8130*/  SEL R83, R83, RZ, P0 ;  /* 0x000000ff53537207 */ /* 0x000fe20000000000 */
[----:B-----5:R5:W-:Y:S02]  /*8140*/  SYNCS.ARRIVE.TRANS64.RED.A1T0 RZ, [R0+URZ], RZ ;  /* 0x000000ff00ff79a7 */ /* 0x020be400081004ff */
[----:B-----5:R-:W-:Y:S04]  /*8150*/  SEL R0, RZ, 0x1, P0 ;  /* 0x00000001ff007807 */ /* 0x020fe80000000000 */
[----:B--23--:R-:W-:Y:S02]  /*8160*/  LOP3.LUT R82, R82, R0, RZ, 0x3c, !PT ;  /* 0x0000000052527212 */ /* 0x00cfe400078e3cff */
.L_x_138:
[----:B------:R-:W-:Y:S05]  /*8170*/  BSYNC B1 ;  /* 0x0000000000017941 */ /* 0x000fea0003800000 */
.L_x_137:
[----:B------:R-:W-:Y:S05]  /*8180*/  VIADD R0, R39, 0x20 ;  /* 0x0000002027007836 */ /* 0x000fea0000000000 */
[----:B------:R-:W-:Y:S04]  /*8190*/  SHF.R.U32.HI R0, RZ, 0x15, R0 ;  /* 0x00000015ff007819 */ /* 0x000fe80000011600 */
[----:B------:R-:W-:Y:S11]  /*81a0*/  LOP3.LUT P0, RZ, R0, 0x3, R77, 0x48, !PT ;  /* 0x0000000300ff7812 */ /* 0x000ff6000780484d */
[----:B------:R-:W-:Y:S02]  /*81b0*/  @!UPT UIADD3 URZ, UPT, UPT, URZ, URZ, URZ ;  /* 0x000000fffffff290 */ /* 0x000fe4000fffe0ff */
[----:B------:R-:W-:Y:S05]  /*81c0*/  @!P0 BRA `(.L_x_142) ;  /* 0x0000000000408947 */ /* 0x000fea0003800000 */
[----:B------:R-:W2:Y:S01]  /*81d0*/  LDCU.64 UR8, c[0x4][0x70] ;  /* 0x01000e00ff0877ac */ /* 0x000ea20008000a00 */
[----:B------:R-:W-:Y:S01]  /*81e0*/  MOV R3, 0x0 ;  /* 0x0000000000037802 */ /* 0x000fe20000000f00 */
[----:B------:R-:W-:Y:S02]  /*81f0*/  HFMA2 R12, -RZ, RZ, 0, 5.9604644775390625e-08 ;  /* 0x00000001ff0c7431 */ /* 0x000fe400000001ff */
[----:B------:R-:W-:Y:S02]  /*8200*/  IMAD.MOV.U32 R8, RZ, RZ, 0x192 ;  /* 0x00000192ff087424 */ /* 0x000fe400078e00ff */
[----:B------:R-:W-:Y:S01]  /*8210*/  IMAD.MOV.U32 R13, RZ, RZ, RZ ;  /* 0x000000ffff0d7224 */ /* 0x000fe200078e00ff */
[----:B------:R-:W3:Y:S01]  /*8220*/  LDCU.64 UR6, c[0x4][0x78] ;  /* 0x01000f00ff0677ac */ /* 0x000ee20008000a00 */
[----:B------:R-:W1:Y:S01]  /*8230*/  LDC.64 R2, c[0x4][R3] ;  /* 0x0100000003027b82 */ /* 0x000e620000000a00 */
[----:B------:R-:W5:Y:S01]  /*8240*/  LDCU.64 UR4, c[0x4][0x10] ;  /* 0x01000200ff0477ac */ /* 0x000f620008000a00 */
[----:B--2---:R-:W-:Y:S01]  /*8250*/  MOV R5, UR9 ;  /* 0x0000000900057c02 */ /* 0x004fe20008000f00 */
[----:B------:R-:W-:Y:S01]  /*8260*/  IMAD.U32 R4, RZ, RZ, UR8 ;  /* 0x00000008ff047e24 */ /* 0x000fe2000f8e00ff */
[----:B---3--:R-:W-:Y:S01]  /*8270*/  MOV R7, UR7 ;  /* 0x0000000700077c02 */ /* 0x008fe20008000f00 */
[----:B------:R-:W-:Y:S01]  /*8280*/  IMAD.U32 R6, RZ, RZ, UR6 ;  /* 0x00000006ff067e24 */ /* 0x000fe2000f8e00ff */
[----:B-----5:R-:W-:Y:S01]  /*8290*/  MOV R11, UR5 ;  /* 0x00000005000b7c02 */ /* 0x020fe20008000f00 */
[----:B------:R-:W-:Y:S02]  /*82a0*/  IMAD.U32 R10, RZ, RZ, UR4 ;  /* 0x00000004ff0a7e24 */ /* 0x000fe4000f8e00ff */
[----:B------:R-:W-:Y:S07]  /*82b0*/  LEPC R20, `(.L_x_142) ;  /* 0x000000001014794e */ /* 0x000fee0000000000 */
[----:B-1--4-:R-:W-:Y:S05]  /*82c0*/  CALL.ABS.NOINC R2 ;  /* 0x0000000002007343 */ /* 0x012fea0003c00000 */
.L_x_142:
[----:B------:R-:W-:Y:S01]  /*82d0*/  ISETP.NE.AND P0, PT, R87, RZ, PT ;  /* 0x000000ff5700720c */ /* 0x000fe20003f05270 */
[----:B------:R-:W-:Y:S05]  /*82e0*/  WARPSYNC.ALL ;  /* 0x0000000000007948 */ /* 0x000fea0003800000 */
[----:B------:R-:W-:Y:S01]  /*82f0*/  R2UR UR4, R39 ;  /* 0x00000000270472ca */ /* 0x000fe200000e0000 */
[----:B------:R-:W-:Y:S01]  /*8300*/  IMAD.U32 R64, R46, 0x10000, RZ ;  /* 0x000100002e407824 */ /* 0x000fe200078e00ff */
[----:B------:R-:W-:Y:S01]  /*8310*/  SHF.L.U32 R41, R44, 0x10, RZ ;  /* 0x000000102c297819 */ /* 0x000fe200000006ff */
[----:B----4-:R-:W-:Y:S01]  /*8320*/  IMAD.U32 R63, R48, 0x10000, RZ ;  /* 0x00010000303f7824 */ /* 0x010fe200078e00ff */
[----:B------:R-:W-:Y:S01]  /*8330*/  PRMT R39, R44, 0x8880, RZ ;  /* 0x000088802c277816 */ /* 0x000fe200000000ff */
[----:B-1----:R-:W-:Y:S01]  /*8340*/  IMAD.U32 R53, R50, 0x10000, RZ ;  /* 0x0001000032357824 */ /* 0x002fe200078e00ff */
[----:B------:R-:W-:Y:S01]  /*8350*/  SHF.L.U32 R42, R44, 0x8, RZ ;  /* 0x000000082c2a7819 */ /* 0x000fe200000006ff */
[----:B------:R-:W-:Y:S01]  /*8360*/  BSSY.RECONVERGENT B0, `(.L_x_143) ;  /* 0x00000a1000007945 */ /* 0x000fe20003800200 */
[----:B------:R-:W-:Y:S02]  /*8370*/  SHF.R.S32.HI R41, RZ, 0x18, R41 ;  /* 0x00000018ff297819 */ /* 0x000fe40000011429 */
[----:B------:R-:W-:Y:S02]  /*8380*/  SHF.R.S32.HI R42, RZ, 0x18, R42 ;  /* 0x00000018ff2a7819 */ /* 0x000fe4000001142a */
[----:B------:R-:W-:Y:S01]  /*8390*/  SHF.R.S32.HI R43, RZ, 0x18, R44 ;  /* 0x00000018ff2b7819 */ /* 0x000fe2000001142c */
[----:B------:R-:W1:Y:S01]  /*83a0*/  LDTM.x32 R4, tmem[UR4+0x20] ;  /* 0x00002004000479ee */ /* 0x000e6200082c0000 */
[----:B------:R-:W-:Y:S01]  /*83b0*/  NOP ;  /* 0x0000000000007918 */ /* 0x000fe20000000000 */
[----:B------:R-:W-:Y:S02]  /*83c0*/  IADD3 R80, PT, PT, R80, 0x210, RZ ;  /* 0x0000021050507810 */ /* 0x000fe40007ffe0ff */
[C---:B------:R-:W-:Y:S02]  /*83d0*/  PRMT R69, R45.reuse, 0x8880, RZ ;  /* 0x000088802d457816 */ /* 0x040fe400000000ff */
[----:B------:R-:W-:Y:S02]  /*83e0*/  LOP3.LUT R80, R80, 0xfefffff8, RZ, 0xc0, !PT ;  /* 0xfefffff850507812 */ /* 0x000fe400078ec0ff */
[----:B------:R-:W-:Y:S02]  /*83f0*/  SHF.L.U32 R68, R45, 0x10, RZ ;  /* 0x000000102d447819 */ /* 0x000fe400000006ff */
[----:B-1----:R1:W-:Y:S01]  /*8400*/  SYNCS.ARRIVE.TRANS64.RED.A1T0 RZ, [R80+URZ], RZ ;  /* 0x000000ff50ff79a7 */ /* 0x0023e200081004ff */
[----:B------:R-:W-:Y:S02]  /*8410*/  SHF.R.S32.HI R44, RZ, 0x18, R45 ;  /* 0x00000018ff2c7819 */ /* 0x000fe4000001142d */
[----:B------:R-:W-:Y:S02]  /*8420*/  PRMT R66, R46, 0x8880, RZ ;  /* 0x000088802e427816 */ /* 0x000fe400000000ff */
[C---:B------:R-:W-:Y:S02]  /*8430*/  PRMT R60, R47.reuse, 0x8880, RZ ;  /* 0x000088802f3c7816 */ /* 0x040fe400000000ff */
[C---:B------:R-:W-:Y:S02]  /*8440*/  SHF.L.U32 R59, R47.reuse, 0x10, RZ ;  /* 0x000000102f3b7819 */ /* 0x040fe400000006ff */
[----:B------:R-:W-:Y:S02]  /*8450*/  SHF.L.U32 R58, R47, 0x8, RZ ;  /* 0x000000082f3a7819 */ /* 0x000fe400000006ff */
[C---:B------:R-:W-:Y:S02]  /*8460*/  PRMT R65, R48.reuse, 0x8880, RZ ;  /* 0x0000888030417816 */ /* 0x040fe400000000ff */
[----:B------:R-:W-:Y:S01]  /*8470*/  SHF.L.U32 R62, R48, 0x8, RZ ;  /* 0x00000008303e7819 */ /* 0x000fe200000006ff */
[C---:B------:R-:W-:Y:S01]  /*8480*/  IMAD R0, R38.reuse, R4, RZ ;  /* 0x0000000426007224 */ /* 0x040fe200078e02ff */
[----:B------:R-:W-:Y:S01]  /*8490*/  SHF.R.S32.HI R4, RZ, 0x18, R68 ;  /* 0x00000018ff047819 */ /* 0x000fe20000011444 */
[C---:B------:R-:W-:Y:S01]  /*84a0*/  IMAD R2, R38.reuse, R5, RZ ;  /* 0x0000000526027224 */ /* 0x040fe200078e02ff */
[C---:B------:R-:W-:Y:S01]  /*84b0*/  PRMT R57, R49.reuse, 0x8880, RZ ;  /* 0x0000888031397816 */ /* 0x040fe200000000ff */
[C---:B------:R-:W-:Y:S01]  /*84c0*/  IMAD R3, R38.reuse, R6, RZ ;  /* 0x0000000626037224 */ /* 0x040fe200078e02ff */
[----:B------:R-:W-:Y:S01]  /*84d0*/  SHF.L.U32 R56, R49, 0x10, RZ ;  /* 0x0000001031387819 */ /* 0x000fe200000006ff */
[----:B------:R-:W-:Y:S01]  /*84e0*/  IMAD R0, R39, R40, R0 ;  /* 0x0000002827007224 */ /* 0x000fe200078e0200 */
[----:B------:R-:W-:Y:S01]  /*84f0*/  MOV R39, R66 ;  /* 0x0000004200277202 */ /* 0x000fe20000000f00 */
[----:B------:R-:W-:Y:S01]  /*8500*/  IMAD R7, R38, R7, RZ ;  /* 0x0000000726077224 */ /* 0x000fe200078e02ff */
[----:B------:R-:W-:Y:S01]  /*8510*/  SHF.L.U32 R55, R49, 0x8, RZ ;  /* 0x0000000831377819 */ /* 0x000fe200000006ff */
[-C--:B------:R-:W-:Y:S01]  /*8520*/  IMAD R2, R41, R40.reuse, R2 ;  /* 0x0000002829027224 */ /* 0x080fe200078e0202 */
[----:B------:R-:W-:Y:S01]  /*8530*/  SHF.R.S32.HI R41, RZ, 0x18, R48 ;  /* 0x00000018ff297819 */ /* 0x000fe20000011430 */
[-C--:B------:R-:W-:Y:S01]  /*8540*/  IMAD R3, R42, R40.reuse, R3 ;  /* 0x000000282a037224 */ /* 0x080fe200078e0203 */
[----:B------:R-:W-:Y:S01]  /*8550*/  SHF.L.U32 R48, R51, 0x8, RZ ;  /* 0x0000000833307819 */ /* 0x000fe200000006ff */
[----:B------:R-:W-:Y:S01]  /*8560*/  IMAD R7, R43, R40, R7 ;  /* 0x000000282b077224 */ /* 0x000fe200078e0207 */
[----:B------:R-:W-:Y:S01]  /*8570*/  SHF.L.U32 R67, R45, 0x8, RZ ;  /* 0x000000082d437819 */ /* 0x000fe200000006ff */
[C---:B------:R-:W-:Y:S01]  /*8580*/  IMAD R8, R38.reuse, R8, RZ ;  /* 0x0000000826087224 */ /* 0x040fe200078e02ff */
[----:B------:R-:W-:Y:S01]  /*8590*/  SHF.R.S32.HI R45, RZ, 0x18, R46 ;  /* 0x00000018ff2d7819 */ /* 0x000fe2000001142e */
[----:B------:R-:W-:Y:S01]  /*85a0*/  IMAD R9, R38, R9, RZ ;  /* 0x0000000926097224 */ /* 0x000fe200078e02ff */
[----:B------:R-:W-:Y:S01]  /*85b0*/  SHF.L.U32 R61, R46, 0x8, RZ ;  /* 0x000000082e3d7819 */ /* 0x000fe200000006ff */
[C---:B------:R-:W-:Y:S01]  /*85c0*/  IMAD R10, R38.reuse, R10, RZ ;  /* 0x0000000a260a7224 */ /* 0x040fe200078e02ff */
[----:B------:R-:W-:Y:S01]  /*85d0*/  SHF.R.S32.HI R46, RZ, 0x18, R47 ;  /* 0x00000018ff2e7819 */ /* 0x000fe2000001142f */
[C---:B------:R-:W-:Y:S01]  /*85e0*/  IMAD R11, R38.reuse, R11, RZ ;  /* 0x0000000b260b7224 */ /* 0x040fe200078e02ff */
[----:B------:R-:W-:Y:S01]  /*85f0*/  SHF.R.S32.HI R42, RZ, 0x18, R49 ;  /* 0x00000018ff2a7819 */ /* 0x000fe20000011431 */
[----:B------:R-:W-:Y:S01]  /*8600*/  IMAD R6, R38, R15, RZ ;  /* 0x0000000f26067224 */ /* 0x000fe200078e02ff */
[----:B------:R-:W-:Y:S01]  /*8610*/  PRMT R54, R50, 0x8880, RZ ;  /* 0x0000888032367816 */ /* 0x000fe200000000ff */
[----:B------:R-:W-:Y:S01]  /*8620*/  IMAD R15, R38, R20, RZ ;  /* 0x00000014260f7224 */ /* 0x000fe200078e02ff */
[----:B------:R-:W-:Y:S01]  /*8630*/  SHF.L.U32 R52, R50, 0x8, RZ ;  /* 0x0000000832347819 */ /* 0x000fe200000006ff */
[C---:B------:R-:W-:Y:S01]  /*8640*/  IMAD R20, R38.reuse, R25, RZ ;  /* 0x0000001926147224 */ /* 0x040fe200078e02ff */
[----:B------:R-:W-:Y:S01]  /*8650*/  SHF.R.S32.HI R43, RZ, 0x18, R50 ;  /* 0x00000018ff2b7819 */ /* 0x000fe20000011432 */
[C---:B------:R-:W-:Y:S01]  /*8660*/  IMAD R25, R38.reuse, R30, RZ ;  /* 0x0000001e26197224 */ /* 0x040fe200078e02ff */
[C---:B------:R-:W-:Y:S01]  /*8670*/  PRMT R50, R51.reuse, 0x8880, RZ ;  /* 0x0000888033327816 */ /* 0x040fe200000000ff */
[C---:B------:R-:W-:Y:S01]  /*8680*/  IMAD R30, R38.reuse, R35, RZ ;  /* 0x00000023261e7224 */ /* 0x040fe200078e02ff */
[----:B------:R-:W-:Y:S02]  /*8690*/  SHF.L.U32 R49, R51, 0x10, RZ ;  /* 0x0000001033317819 */ /* 0x000fe400000006ff */
[----:B------:R-:W-:Y:S02]  /*86a0*/  SHF.R.S32.HI R47, RZ, 0x18, R51 ;  /* 0x00000018ff2f7819 */ /* 0x000fe40000011433 */
[----:B------:R-:W-:Y:S01]  /*86b0*/  I2IP.S8.S32.SAT R51, R7, R3, RZ ;  /* 0x0000000307337239 */ /* 0x000fe200000014ff */
[----:B------:R-:W-:Y:S01]  /*86c0*/  IMAD.MOV.U32 R3, RZ, RZ, R69 ;  /* 0x000000ffff037224 */ /* 0x000fe200078e0045 */
[----:B------:R-:W-:Y:S01]  /*86d0*/  SHF.R.S32.HI R5, RZ, 0x18, R67 ;  /* 0x00000018ff057819 */ /* 0x000fe20000011443 */
[----:B------:R-:W-:Y:S01]  /*86e0*/  IMAD R7, R38, R16, RZ ;  /* 0x0000001026077224 */ /* 0x000fe200078e02ff */
[----:B------:R-:W-:Y:S01]  /*86f0*/  IADD3 R36, PT, PT, R36, 0x1, RZ ;  /* 0x0000000124247810 */ /* 0x000fe20007ffe0ff */
[-C--:B------:R-:W-:Y:S02]  /*8700*/  IMAD R8, R3, R40.reuse, R8 ;  /* 0x0000002803087224 */ /* 0x080fe400078e0208 */
[-C--:B------:R-:W-:Y:S02]  /*8710*/  IMAD R9, R4, R40.reuse, R9 ;  /* 0x0000002804097224 */ /* 0x080fe400078e0209 */
[-C--:B------:R-:W-:Y:S02]  /*8720*/  IMAD R10, R5, R40.reuse, R10 ;  /* 0x00000028050a7224 */ /* 0x080fe400078e020a */
[----:B------:R-:W-:Y:S02]  /*8730*/  IMAD R11, R44, R40, R11 ;  /* 0x000000282c0b7224 */ /* 0x000fe400078e020b */
[C---:B------:R-:W-:Y:S02]  /*8740*/  IMAD R3, R38.reuse, R12, RZ ;  /* 0x0000000c26037224 */ /* 0x040fe400078e02ff */
[C---:B------:R-:W-:Y:S01]  /*8750*/  IMAD R12, R38.reuse, R17, RZ ;  /* 0x00000011260c7224 */ /* 0x040fe200078e02ff */
[----:B------:R-:W-:Y:S01]  /*8760*/  I2IP.S8.S32.SAT R11, R11, R10, RZ ;  /* 0x0000000a0b0b7239 */ /* 0x000fe200000014ff */
[C---:B------:R-:W-:Y:S01]  /*8770*/  IMAD R17, R38.reuse, R22, RZ ;  /* 0x0000001626117224 */ /* 0x040fe200078e02ff */
[----:B------:R-:W-:Y:S01]  /*8780*/  SHF.R.S32.HI R10, RZ, 0x18, R64 ;  /* 0x00000018ff0a7819 */ /* 0x000fe20000011440 */
[C---:B------:R-:W-:Y:S02]  /*8790*/  IMAD R22, R38.reuse, R27, RZ ;  /* 0x0000001b26167224 */ /* 0x040fe400078e02ff */
[----:B------:R-:W-:Y:S01]  /*87a0*/  IMAD R27, R38, R32, RZ ;  /* 0x00000020261b7224 */ /* 0x000fe200078e02ff */
[----:B------:R-:W-:Y:S01]  /*87b0*/  I2IP.S8.S32.SAT R32, R2, R0, R51 ;  /* 0x0000000002207239 */ /* 0x000fe20000001433 */
[C---:B------:R-:W-:Y:S01]  /*87c0*/  IMAD R4, R38.reuse, R13, RZ ;  /* 0x0000000d26047224 */ /* 0x040fe200078e02ff */
[----:B------:R-:W-:Y:S01]  /*87d0*/  SHF.R.S32.HI R0, RZ, 0x18, R61 ;  /* 0x00000018ff007819 */ /* 0x000fe2000001143d */
[C---:B------:R-:W-:Y:S01]  /*87e0*/  IMAD R5, R38.reuse, R14, RZ ;  /* 0x0000000e26057224 */ /* 0x040fe200078e02ff */
[----:B------:R-:W-:Y:S01]  /*87f0*/  MOV R2, R60 ;  /* 0x0000003c00027202 */ /* 0x000fe20000000f00 */
[C---:B------:R-:W-:Y:S02]  /*8800*/  IMAD R13, R38.reuse, R18, RZ ;  /* 0x00000012260d7224 */ /* 0x040fe400078e02ff */
[----:B------:R-:W-:Y:S02]  /*8810*/  IMAD R3, R39, R40, R3 ;  /* 0x0000002827037224 */ /* 0x000fe400078e0203 */
[C---:B------:R-:W-:Y:S02]  /*8820*/  IMAD R18, R38.reuse, R23, RZ ;  /* 0x0000001726127224 */ /* 0x040fe400078e02ff */
[----:B------:R-:W-:Y:S02]  /*8830*/  IMAD R23, R38, R28, RZ ;  /* 0x0000001c26177224 */ /* 0x000fe400078e02ff */
[----:B------:R-:W-:Y:S02]  /*8840*/  IMAD R4, R10, R40, R4 ;  /* 0x000000280a047224 */ /* 0x000fe400078e0204 */
[----:B------:R-:W-:Y:S01]  /*8850*/  IMAD R28, R38, R33, RZ ;  /* 0x00000021261c7224 */ /* 0x000fe200078e02ff */
[----:B------:R-:W-:Y:S01]  /*8860*/  I2IP.S8.S32.SAT R33, R9, R8, R11 ;  /* 0x0000000809217239 */ /* 0x000fe2000000140b */
[-C--:B------:R-:W-:Y:S01]  /*8870*/  IMAD R5, R0, R40.reuse, R5 ;  /* 0x0000002800057224 */ /* 0x080fe200078e0205 */
[----:B------:R-:W-:Y:S01]  /*8880*/  SHF.R.S32.HI R8, RZ, 0x18, R59 ;  /* 0x00000018ff087819 */ /* 0x000fe2000001143b */
[-C--:B------:R-:W-:Y:S01]  /*8890*/  IMAD R6, R45, R40.reuse, R6 ;  /* 0x000000282d067224 */ /* 0x080fe200078e0206 */
[----:B------:R-:W-:Y:S01]  /*88a0*/  SHF.R.S32.HI R9, RZ, 0x18, R58 ;  /* 0x00000018ff097819 */ /* 0x000fe2000001143a */
[-C--:B------:R-:W-:Y:S01]  /*88b0*/  IMAD R7, R2, R40.reuse, R7 ;  /* 0x0000002802077224 */ /* 0x080fe200078e0207 */
[----:B------:R-:W-:Y:S01]  /*88c0*/  MOV R0, R65 ;  /* 0x0000004100007202 */ /* 0x000fe20000000f00 */
[----:B------:R-:W-:Y:S01]  /*88d0*/  IMAD R14, R38, R19, RZ ;  /* 0x00000013260e7224 */ /* 0x000fe200078e02ff */
[----:B------:R-:W-:Y:S01]  /*88e0*/  I2IP.S8.S32.SAT R5, R6, R5, RZ ;  /* 0x0000000506057239 */ /* 0x000fe200000014ff */
[-C--:B------:R-:W-:Y:S01]  /*88f0*/  IMAD R12, R8, R40.reuse, R12 ;  /* 0x00000028080c7224 */ /* 0x080fe200078e020c */
[----:B------:R-:W-:Y:S01]  /*8900*/  SHF.R.S32.HI R2, RZ, 0x18, R63 ;  /* 0x00000018ff027819 */ /* 0x000fe2000001143f */
[-C--:B------:R-:W-:Y:S01]  /*8910*/  IMAD R13, R9, R40.reuse, R13 ;  /* 0x00000028090d7224 */ /* 0x080fe200078e020d */
[----:B------:R-:W-:Y:S01]  /*8920*/  SHF.R.S32.HI R8, RZ, 0x18, R62 ;  /* 0x00000018ff087819 */ /* 0x000fe2000001143e */
[----:B------:R-:W-:Y:S02]  /*8930*/  IMAD R16, R38, R21, RZ ;  /* 0x0000001526107224 */ /* 0x000fe400078e02ff */
[-C--:B------:R-:W-:Y:S02]  /*8940*/  IMAD R14, R46, R40.reuse, R14 ;  /* 0x000000282e0e7224 */ /* 0x080fe400078e020e */
[-C--:B------:R-:W-:Y:S02]  /*8950*/  IMAD R15, R0, R40.reuse, R15 ;  /* 0x00000028000f7224 */ /* 0x080fe400078e020f */
[----:B------:R-:W-:Y:S01]  /*8960*/  IMAD R16, R2, R40, R16 ;  /* 0x0000002802107224 */ /* 0x000fe200078e0210 */
[----:B------:R-:W-:Y:S01]  /*8970*/  I2IP.S8.S32.SAT R13, R14, R13, RZ ;  /* 0x0000000d0e0d7239 */ /* 0x000fe200000014ff */
[C---:B------:R-:W-:Y:S01]  /*8980*/  IMAD R19, R38.reuse, R24, RZ ;  /* 0x0000001826137224 */ /* 0x040fe200078e02ff */
[----:B------:R-:W-:Y:S01]  /*8990*/  SHF.R.S32.HI R2, RZ, 0x18, R56 ;  /* 0x00000018ff027819 */ /* 0x000fe20000011438 */
[----:B------:R-:W-:Y:S01]  /*89a0*/  IMAD R24, R38, R29, RZ ;  /* 0x0000001d26187224 */ /* 0x000fe200078e02ff */
[----:B------:R-:W-:Y:S01]  /*89b0*/  I2IP.S8.S32.SAT R35, R12, R7, R13 ;  /* 0x000000070c237239 */ /* 0x000fe2000000140d */
[----:B------:R-:W-:Y:S02]  /*89c0*/  IMAD R17, R8, R40, R17 ;  /* 0x0000002808117224 */ /* 0x000fe400078e0211 */
[----:B------:R-:W-:Y:S02]  /*89d0*/  IMAD.MOV.U32 R0, RZ, RZ, R57 ;  /* 0x000000ffff007224 */ /* 0x000fe400078e0039 */
[----:B------:R-:W-:Y:S01]  /*89e0*/  IMAD R29, R38, R34, RZ ;  /* 0x00000022261d7224 */ /* 0x000fe200078e02ff */
[----:B------:R-:W-:Y:S01]  /*89f0*/  I2IP.S8.S32.SAT R34, R4, R3, R5 ;  /* 0x0000000304227239 */ /* 0x000fe20000001405 */
[-C--:B------:R-:W-:Y:S01]  /*8a00*/  IMAD R18, R41, R40.reuse, R18 ;  /* 0x0000002829127224 */ /* 0x080fe200078e0212 */
[----:B------:R-:W-:Y:S01]  /*8a10*/  SHF.R.S32.HI R3, RZ, 0x18, R55 ;  /* 0x00000018ff037819 */ /* 0x000fe20000011437 */
[----:B------:R-:W-:Y:S01]  /*8a20*/  IMAD R19, R0, R40, R19 ;  /* 0x0000002800137224 */ /* 0x000fe200078e0213 */
[----:B------:R-:W-:Y:S01]  /*8a30*/  MOV R0, R54 ;  /* 0x0000003600007202 */ /* 0x000fe20000000f00 */
[----:B------:R1:W-:Y:S01]  /*8a40*/  STS.128 [R74+UR44+0x3300], R32 ;  /* 0x003300204a007988 */ /* 0x0003e20008000c2c */
        /* <DEDUP_REMOVED lines=8> */
[----:B------:R-:W-:Y:S01]  /*8ad0*/  I2IP.S8.S32.SAT R16, R16, R15, R17 ;  /* 0x0000000f10107239 */ /* 0x000fe20000001411 */
[-C--:B------:R-:W-:Y:S01]  /*8ae0*/  IMAD R23, R0, R40.reuse, R23 ;  /* 0x0000002800177224 */ /* 0x080fe200078e0217 */
[----:B------:R-:W-:Y:S01]  /*8af0*/  SHF.R.S32.HI R0, RZ, 0x18, R52 ;  /* 0x00000018ff007819 */ /* 0x000fe20000011434 */
[----:B------:R-:W-:Y:S01]  /*8b00*/  IMAD R24, R2, R40, R24 ;  /* 0x0000002802187224 */ /* 0x000fe200078e0218 */
[----:B------:R-:W-:Y:S01]  /*8b10*/  MOV R2, R50 ;  /* 0x0000003200027202 */ /* 0x000fe20000000f00 */
[----:B------:R-:W-:Y:S01]  /*8b20*/  IMAD R26, R38, R31, RZ ;  /* 0x0000001f261a7224 */ /* 0x000fe200078e02ff */
[----:B------:R-:W-:Y:S01]  /*8b30*/  I2IP.S8.S32.SAT R17, R22, R21, RZ ;  /* 0x0000001516117239 */ /* 0x000fe200000014ff */
[-C--:B------:R-:W-:Y:S02]  /*8b40*/  IMAD R25, R0, R40.reuse, R25 ;  /* 0x0000002800197224 */ /* 0x080fe400078e0219 */
[-C--:B------:R-:W-:Y:S01]  /*8b50*/  IMAD R26, R43, R40.reuse, R26 ;  /* 0x000000282b1a7224 */ /* 0x080fe200078e021a */
[----:B------:R-:W-:Y:S01]  /*8b60*/  I2IP.S8.S32.SAT R17, R20, R19, R17 ;  /* 0x0000001314117239 */ /* 0x000fe20000001411 */
[-C--:B------:R-:W-:Y:S02]  /*8b70*/  IMAD R27, R2, R40.reuse, R27 ;  /* 0x00000028021b7224 */ /* 0x080fe400078e021b */
[-C--:B------:R-:W-:Y:S01]  /*8b80*/  IMAD R28, R3, R40.reuse, R28 ;  /* 0x00000028031c7224 */ /* 0x080fe200078e021c */
[----:B------:R-:W-:Y:S01]  /*8b90*/  I2IP.S8.S32.SAT R18, R26, R25, RZ ;  /* 0x000000191a127239 */ /* 0x000fe200000014ff */
[-C--:B------:R-:W-:Y:S02]  /*8ba0*/  IMAD R29, R4, R40.reuse, R29 ;  /* 0x00000028041d7224 */ /* 0x080fe400078e021d */
[----:B------:R-:W-:Y:S01]  /*8bb0*/  IMAD R30, R47, R40, R30 ;  /* 0x000000282f1e7224 */ /* 0x000fe200078e021e */
[----:B------:R-:W-:Y:S04]  /*8bc0*/  I2IP.S8.S32.SAT R18, R24, R23, R18 ;  /* 0x0000001718127239 */ /* 0x000fe80000001412 */
[----:B------:R-:W-:Y:S04]  /*8bd0*/  I2IP.S8.S32.SAT R29, R30, R29, RZ ;  /* 0x0000001d1e1d7239 */ /* 0x000fe800000014ff */
[----:B------:R-:W-:Y:S05]  /*8be0*/  I2IP.S8.S32.SAT R19, R28, R27, R29 ;  /* 0x0000001b1c137239 */ /* 0x000fea000000141d */
        /* <DEDUP_REMOVED lines=10> */
[----:B------:R-:W-:Y:S02]  /*8c90*/  UIADD3 UR13, UPT, UPT, UR49, 0x20, URZ ;  /* 0x00000020310d7890 */ /* 0x000fe4000fffe0ff */
[----:B------:R-:W-:Y:S01]  /*8ca0*/  UIADD3 UR12, UPT, UPT, UR44, 0x3300, URZ ;  /* 0x000033002c0c7890 */ /* 0x000fe2000fffe0ff */
[----:B------:R-:W-:Y:S01]  /*8cb0*/  UMOV UR14, UR50 ;  /* 0x00000032000e7c82 */ /* 0x000fe20008000000 */
[----:B------:R-:W-:Y:S01]  /*8cc0*/  UMOV UR15, UR36 ;  /* 0x00000024000f7c82 */ /* 0x000fe20008000000 */
[----:B------:R-:W-:Y:S02]  /*8cd0*/  UIADD3 UR9, UPT, UPT, UR49, 0x60, URZ ;  /* 0x0000006031097890 */ /* 0x000fe4000fffe0ff */
[----:B------:R-:W-:Y:S01]  /*8ce0*/  UIADD3 UR8, UPT, UPT, UR44, 0x3b00, URZ ;  /* 0x00003b002c087890 */ /* 0x000fe2000fffe0ff */
[----:B------:R-:W-:Y:S01]  /*8cf0*/  UMOV UR10, UR50 ;  /* 0x00000032000a7c82 */ /* 0x000fe20008000000 */
[----:B------:R-:W-:Y:S01]  /*8d00*/  UMOV UR11, UR36 ;  /* 0x00000024000b7c82 */ /* 0x000fe20008000000 */
[----:B--2---:R-:W-:Y:S04]  /*8d10*/  UIADD3 UR4, UP0, UPT, UR6, 0x680, URZ ;  /* 0x0000068006047890 */ /* 0x004fe8000ff1e0ff */
[----:B------:R-:W-:Y:S09]  /*8d20*/  UIADD3.X UR5, UPT, UPT, URZ, UR7, URZ, UP0, !UPT ;  /* 0x00000007ff057290 */ /* 0x000ff200087fe4ff */
[----:B------:R2:W-:Y:S01]  /*8d30*/  UTMASTG.3D [UR12], [UR4] ;  /* 0x0000000c040073b5 */ /* 0x0005e20008010000 */
[----:B------:R2:W-:Y:S01]  /*8d40*/  UTMASTG.3D [UR8], [UR4] ;  /* 0x00000008040073b5 */ /* 0x0005e20008010000 */
[----:B------:R0:W-:Y:S01]  /*8d50*/  UTMACMDFLUSH ;  /* 0x00000000000079b7 */ /* 0x0001e20000000000 */
[----:B--2---:R-:W-:Y:S04]  /*8d60*/  DEPBAR.LE SB0, 0x1 ;  /* 0x000080400000791a */ /* 0x004fe80000000000 */
.L_x_144:
[----:B------:R-:W-:Y:S05]  /*8d70*/  BSYNC.RECONVERGENT B0 ;  /* 0x0000000000007941 */ /* 0x000fea0003800200 */
.L_x_143:
[----:B------:R-:W-:Y:S01]  /*8d80*/  R2UR UR4, R78 ;  /* 0x000000004e0472ca */ /* 0x000fe200000e0000 */
[----:B------:R-:W-:Y:S01]  /*8d90*/  BAR.SYNC.DEFER_BLOCKING 0x1, 0x80 ;  /* 0x0042000000007b1d */ /* 0x000fe20000010000 */
[----:B------:R-:W-:Y:S01]  /*8da0*/  ISETP.NE.AND P0, PT, R81, 0x2, PT ;  /* 0x000000025100780c */ /* 0x000fe20003f05270 */
[----:B------:R-:W-:Y:S01]  /*8db0*/  UISETP.NE.AND UP0, UPT, UR45, URZ, UPT ;  /* 0x000000ff2d00728c */ /* 0x000fe2000bf05270 */
[----:B------:R-:W-:Y:S01]  /*8dc0*/  ISETP.NE.AND P1, PT, R36, 0x4, PT ;  /* 0x000000042400780c */ /* 0x000fe20003f25270 */
[----:B------:R-:W-:Y:S01]  /*8dd0*/  UIADD3 UR30, UPT, UPT, UR38, UR63, URZ ;  /* 0x0000003f261e7290 */ /* 0x000fe2000fffe0ff */
[----:B------:R-:W-:Y:S02]  /*8de0*/  SEL R2, RZ, 0x1, P0 ;  /* 0x00000001ff027807 */ /* 0x000fe40000000000 */
[----:B------:R-:W-:Y:S02]  /*8df0*/  SEL R0, RZ, 0x1, P1 ;  /* 0x00000001ff007807 */ /* 0x000fe40000800000 */
[----:B------:R-:W-:Y:S02]  /*8e00*/  LOP3.LUT R84, R84, R2, RZ, 0x3c, !PT ;  /* 0x0000000254547212 */ /* 0x000fe400078e3cff */
[----:B------:R-:W-:Y:S01]  /*8e10*/  LOP3.LUT R85, R85, R0, RZ, 0x3c, !PT ;  /* 0x0000000055557212 */ /* 0x000fe200078e3cff */
[----:B------:R-:W-:Y:S01]  /*8e20*/  UIADD3 UR31, UPT, UPT, UR37, UR4, URZ ;  /* 0x00000004251f7290 */ /* 0x000fe2000fffe0ff */
[----:B------:R-:W-:Y:S02]  /*8e30*/  SEL R81, R81, RZ, P0 ;  /* 0x000000ff51517207 */ /* 0x000fe40000000000 */
[----:B------:R-:W-:Y:S01]  /*8e40*/  SEL R36, R36, RZ, P1 ;  /* 0x000000ff24247207 */ /* 0x000fe20000800000 */
[----:B------:R-:W-:Y:S01]  /*8e50*/  UMOV UR36, UR59 ;  /* 0x0000003b00247c82 */ /* 0x000fe20008000000 */
[----:B------:R-:W-:Y:S07]  /*8e60*/  BRA.U UP0, `(.L_x_145) ;  /* 0xffffffd5005c7547 */ /* 0x000fee000b83ffff */
[----:B------:R-:W-:Y:S05]  /*8e70*/  EXIT ;  /* 0x000000000000794d */ /* 0x000fea0003800000 */
.L_x_25:
[----:B--2---:R2:W3:Y:S02]  /*8e80*/  SYNCS.PHASECHK.TRANS64.TRYWAIT P0, [R0+URZ+0x240], R2 ;  /* 0x00024002000075a7 */ /* 0x0044e400080011ff */
[----:B---3--:R-:W-:Y:S05]  /*8e90*/  @!P0 NANOSLEEP.SYNCS 0x989680 ;  /* 0x009896800000895d */ /* 0x008fea0003900000 */
[----:B------:R-:W3:Y:S02]  /*8ea0*/  @!P0 SYNCS.PHASECHK.TRANS64 P0, [R0+URZ+0x240], R2 ;  /* 0x00024002000085a7 */ /* 0x000ee400080010ff */
[----:B---3--:R-:W-:Y:S05]  /*8eb0*/  @!P0 BRA `(.L_x_25) ;  /* 0xfffffffc00f08947 */ /* 0x008fea000383ffff */
[----:B------:R-:W-:Y:S05]  /*8ec0*/  BRA `(.L_x_146) ;  /* 0xffffff8c00747947 */ /* 0x000fea000383ffff */
.L_x_28:
[----:B-1----:R-:W-:-:S07]  /*8ed0*/  MOV R0, UR33 ;  /* 0x0000002100007c02 */ /* 0x002fce0008000f00 */
.L_x_147:
[----:B-1----:R1:W2:Y:S02]  /*8ee0*/  SYNCS.PHASECHK.TRANS64.TRYWAIT P0, [R0+URZ+0xd0], R3 ;  /* 0x0000d003000075a7 */ /* 0x0022a400080011ff */
[----:B--2---:R-:W-:Y:S05]  /*8ef0*/  @!P0 NANOSLEEP.SYNCS 0x989680 ;  /* 0x009896800000895d */ /* 0x004fea0003900000 */
[----:B------:R-:W2:Y:S02]  /*8f00*/  @!P0 SYNCS.PHASECHK.TRANS64 P0, [R0+URZ+0xd0], R3 ;  /* 0x0000d003000085a7 */ /* 0x000ea400080010ff */
[----:B--2---:R-:W-:Y:S05]  /*8f10*/  @!P0 BRA `(.L_x_147) ;  /* 0xfffffffc00f08947 */ /* 0x004fea000383ffff */
[----:B------:R-:W-:Y:S05]  /*8f20*/  BRA `(.L_x_27) ;  /* 0xffffff8c00c87947 */ /* 0x000fea000383ffff */
.L_x_35:
[----:B-1----:R-:W-:-:S07]  /*8f30*/  MOV R0, UR17 ;  /* 0x0000001100007c02 */ /* 0x002fce0008000f00 */
.L_x_148:
[----:B-1----:R1:W2:Y:S02]  /*8f40*/  SYNCS.PHASECHK.TRANS64.TRYWAIT P0, [R0+URZ+0xd0], R3 ;  /* 0x0000d003000075a7 */ /* 0x0022a400080011ff */
[----:B--2---:R-:W-:Y:S05]  /*8f50*/  @!P0 NANOSLEEP.SYNCS 0x989680 ;  /* 0x009896800000895d */ /* 0x004fea0003900000 */
[----:B------:R-:W2:Y:S02]  /*8f60*/  @!P0 SYNCS.PHASECHK.TRANS64 P0, [R0+URZ+0xd0], R3 ;  /* 0x0000d003000085a7 */ /* 0x000ea400080010ff */
[----:B--2---:R-:W-:Y:S05]  /*8f70*/  @!P0 BRA `(.L_x_148) ;  /* 0xfffffffc00f08947 */ /* 0x004fea000383ffff */
[----:B------:R-:W-:Y:S05]  /*8f80*/  BRA `(.L_x_34) ;  /* 0xffffff9000887947 */ /* 0x000fea000383ffff */
.L_x_40:
[----:B-1----:R1:W2:Y:S02]  /*8f90*/  SYNCS.PHASECHK.TRANS64.TRYWAIT P0, [R3+URZ+0x1d0], R0 ;  /* 0x0001d000030075a7 */ /* 0x0022a400080011ff */
[----:B--2---:R-:W-:Y:S05]  /*8fa0*/  @!P0 NANOSLEEP.SYNCS 0x989680 ;  /* 0x009896800000895d */ /* 0x004fea0003900000 */
[----:B------:R-:W2:Y:S02]  /*8fb0*/  @!P0 SYNCS.PHASECHK.TRANS64 P0, [R3+URZ+0x1d0], R0 ;  /* 0x0001d000030085a7 */ /* 0x000ea400080010ff */
[----:B--2---:R-:W-:Y:S05]  /*8fc0*/  @!P0 BRA `(.L_x_40) ;  /* 0xfffffffc00f08947 */ /* 0x004fea000383ffff */
[----:B------:R-:W-:Y:S05]  /*8fd0*/  BRA `(.L_x_149) ;  /* 0xffffff9400307947 */ /* 0x000fea000383ffff */
.L_x_44:
[----:B------:R-:W-:-:S07]  /*8fe0*/  MOV R0, UR4 ;  /* 0x0000000400007c02 */ /* 0x000fce0008000f00 */
.L_x_150:
[----:B-1----:R1:W2:Y:S02]  /*8ff0*/  SYNCS.PHASECHK.TRANS64.TRYWAIT P0, [R0+URZ], R2 ;  /* 0x00000002000075a7 */ /* 0x0022a400080011ff */
[----:B--2---:R-:W-:Y:S05]  /*9000*/  @!P0 NANOSLEEP.SYNCS 0x989680 ;  /* 0x009896800000895d */ /* 0x004fea0003900000 */
[----:B------:R-:W2:Y:S02]  /*9010*/  @!P0 SYNCS.PHASECHK.TRANS64 P0, [R0+URZ], R2 ;  /* 0x00000002000085a7 */ /* 0x000ea400080010ff */
[----:B--2---:R-:W-:Y:S05]  /*9020*/  @!P0 BRA `(.L_x_150) ;  /* 0xfffffffc00f08947 */ /* 0x004fea000383ffff */
[----:B------:R-:W-:Y:S05]  /*9030*/  BRA `(.L_x_151) ;  /* 0xffffff9800d87947 */ /* 0x000fea000383ffff */
.L_x_45:
[----:B------:R-:W-:-:S07]  /*9040*/  MOV R0, UR5 ;  /* 0x0000000500007c02 */ /* 0x000fce0008000f00 */
.L_x_152:
[----:B-1----:R1:W2:Y:S02]  /*9050*/  SYNCS.PHASECHK.TRANS64.TRYWAIT P0, [R0+URZ], R3 ;  /* 0x00000003000075a7 */ /* 0x0022a400080011ff */
[----:B--2---:R-:W-:Y:S05]  /*9060*/  @!P0 NANOSLEEP.SYNCS 0x989680 ;  /* 0x009896800000895d */ /* 0x004fea0003900000 */
[----:B------:R-:W2:Y:S02]  /*9070*/  @!P0 SYNCS.PHASECHK.TRANS64 P0, [R0+URZ], R3 ;  /* 0x00000003000085a7 */ /* 0x000ea400080010ff */
[----:B--2---:R-:W-:Y:S05]  /*9080*/  @!P0 BRA `(.L_x_152) ;  /* 0xfffffffc00f08947 */ /* 0x004fea000383ffff */
[----:B------:R-:W-:Y:S05]  /*9090*/  BRA `(.L_x_153) ;  /* 0xffffff9800e47947 */ /* 0x000fea000383ffff */
.L_x_46:
[----:B------:R-:W-:-:S07]  /*90a0*/  MOV R0, UR5 ;  /* 0x0000000500007c02 */ /* 0x000fce0008000f00 */
.L_x_154:
[----:B-1----:R1:W2:Y:S02]  /*90b0*/  SYNCS.PHASECHK.TRANS64.TRYWAIT P0, [R0+URZ], R3 ;  /* 0x00000003000075a7 */ /* 0x0022a400080011ff */
[----:B--2---:R-:W-:Y:S05]  /*90c0*/  @!P0 NANOSLEEP.SYNCS 0x989680 ;  /* 0x009896800000895d */ /* 0x004fea0003900000 */
[----:B------:R-:W2:Y:S02]  /*90d0*/  @!P0 SYNCS.PHASECHK.TRANS64 P0, [R0+URZ], R3 ;  /* 0x00000003000085a7 */ /* 0x000ea400080010ff */
[----:B--2---:R-:W-:Y:S05]  /*90e0*/  @!P0 BRA `(.L_x_154) ;  /* 0xfffffffc00f08947 */ /* 0x004fea000383ffff */
[----:B------:R-:W-:Y:S05]  /*90f0*/  BRA `(.L_x_155) ;  /* 0xffffff9800f07947 */ /* 0x000fea000383ffff */
.L_x_47:
[----:B------:R-:W-:-:S07]  /*9100*/  MOV R0, UR5 ;  /* 0x0000000500007c02 */ /* 0x000fce0008000f00 */
.L_x_156:
[----:B-1----:R1:W2:Y:S02]  /*9110*/  SYNCS.PHASECHK.TRANS64.TRYWAIT P0, [R0+URZ], R3 ;  /* 0x00000003000075a7 */ /* 0x0022a400080011ff */
[----:B--2---:R-:W-:Y:S05]  /*9120*/  @!P0 NANOSLEEP.SYNCS 0x989680 ;  /* 0x009896800000895d */ /* 0x004fea0003900000 */
[----:B------:R-:W2:Y:S02]  /*9130*/  @!P0 SYNCS.PHASECHK.TRANS64 P0, [R0+URZ], R3 ;  /* 0x00000003000085a7 */ /* 0x000ea400080010ff */
[----:B--2---:R-:W-:Y:S05]  /*9140*/  @!P0 BRA `(.L_x_156) ;  /* 0xfffffffc00f08947 */ /* 0x004fea000383ffff */
[----:B------:R-:W-:Y:S05]  /*9150*/  BRA `(.L_x_157) ;  /* 0xffffff9800fc7947 */ /* 0x000fea000383ffff */
.L_x_48:
[----:B------:R-:W-:-:S07]  /*9160*/  MOV R0, UR5 ;  /* 0x0000000500007c02 */ /* 0x000fce0008000f00 */
.L_x_158:
[----:B-1----:R1:W2:Y:S02]  /*9170*/  SYNCS.PHASECHK.TRANS64.TRYWAIT P0, [R0+URZ], R3 ;  /* 0x00000003000075a7 */ /* 0x0022a400080011ff */
[----:B--2---:R-:W-:Y:S05]  /*9180*/  @!P0 NANOSLEEP.SYNCS 0x989680 ;  /* 0x009896800000895d */ /* 0x004fea0003900000 */
[----:B------:R-:W2:Y:S02]  /*9190*/  @!P0 SYNCS.PHASECHK.TRANS64 P0, [R0+URZ], R3 ;  /* 0x00000003000085a7 */ /* 0x000ea400080010ff */
[----:B--2---:R-:W-:Y:S05]  /*91a0*/  @!P0 BRA `(.L_x_158) ;  /* 0xfffffffc00f08947 */ /* 0x004fea000383ffff */
[----:B------:R-:W-:Y:S05]  /*91b0*/  BRA `(.L_x_159) ;  /* 0xffffff9c00087947 */ /* 0x000fea000383ffff */
.L_x_49:
[----:B------:R-:W-:-:S07]  /*91c0*/  MOV R0, UR5 ;  /* 0x0000000500007c02 */ /* 0x000fce0008000f00 */
.L_x_160:
[----:B-1----:R1:W2:Y:S02]  /*91d0*/  SYNCS.PHASECHK.TRANS64.TRYWAIT P0, [R0+URZ], R3 ;  /* 0x00000003000075a7 */ /* 0x0022a400080011ff */
[----:B--2---:R-:W-:Y:S05]  /*91e0*/  @!P0 NANOSLEEP.SYNCS 0x989680 ;  /* 0x009896800000895d */ /* 0x004fea0003900000 */
[----:B------:R-:W2:Y:S02]  /*91f0*/  @!P0 SYNCS.PHASECHK.TRANS64 P0, [R0+URZ], R3 ;  /* 0x00000003000085a7 */ /* 0x000ea400080010ff */
[----:B--2---:R-:W-:Y:S05]  /*9200*/  @!P0 BRA `(.L_x_160) ;  /* 0xfffffffc00f08947 */ /* 0x004fea000383ffff */
[----:B------:R-:W-:Y:S05]  /*9210*/  BRA `(.L_x_161) ;  /* 0xffffff9c00147947 */ /* 0x000fea000383ffff */
.L_x_50:
[----:B------:R-:W-:-:S07]  /*9220*/  MOV R0, UR5 ;  /* 0x0000000500007c02 */ /* 0x000fce0008000f00 */
.L_x_162:
[----:B-1----:R1:W2:Y:S02]  /*9230*/  SYNCS.PHASECHK.TRANS64.TRYWAIT P0, [R0+URZ], R3 ;  /* 0x00000003000075a7 */ /* 0x0022a400080011ff */
[----:B--2---:R-:W-:Y:S05]  /*9240*/  @!P0 NANOSLEEP.SYNCS 0x989680 ;  /* 0x009896800000895d */ /* 0x004fea0003900000 */
[----:B------:R-:W2:Y:S02]  /*9250*/  @!P0 SYNCS.PHASECHK.TRANS64 P0, [R0+URZ], R3 ;  /* 0x00000003000085a7 */ /* 0x000ea400080010ff */
[----:B--2---:R-:W-:Y:S05]  /*9260*/  @!P0 BRA `(.L_x_162) ;  /* 0xfffffffc00f08947 */ /* 0x004fea000383ffff */
[----:B------:R-:W-:Y:S05]  /*9270*/  BRA `(.L_x_163) ;  /* 0xffffff9c00207947 */ /* 0x000fea000383ffff */
.L_x_51:
[----:B------:R-:W-:-:S07]  /*9280*/  MOV R0, UR5 ;  /* 0x0000000500007c02 */ /* 0x000fce0008000f00 */
.L_x_164:
[----:B-1----:R1:W2:Y:S02]  /*9290*/  SYNCS.PHASECHK.TRANS64.TRYWAIT P0, [R0+URZ], R3 ;  /* 0x00000003000075a7 */ /* 0x0022a400080011ff */
[----:B--2---:R-:W-:Y:S05]  /*92a0*/  @!P0 NANOSLEEP.SYNCS 0x989680 ;  /* 0x009896800000895d */ /* 0x004fea0003900000 */
[----:B------:R-:W2:Y:S02]  /*92b0*/  @!P0 SYNCS.PHASECHK.TRANS64 P0, [R0+URZ], R3 ;  /* 0x00000003000085a7 */ /* 0x000ea400080010ff */
[----:B--2---:R-:W-:Y:S05]  /*92c0*/  @!P0 BRA `(.L_x_164) ;  /* 0xfffffffc00f08947 */ /* 0x004fea000383ffff */
[----:B------:R-:W-:Y:S05]  /*92d0*/  BRA `(.L_x_165) ;  /* 0xffffff9c002c7947 */ /* 0x000fea000383ffff */
.L_x_52:
[----:B------:R-:W-:-:S07]  /*92e0*/  MOV R0, UR5 ;  /* 0x0000000500007c02 */ /* 0x000fce0008000f00 */
.L_x_166:
[----:B-1----:R1:W2:Y:S02]  /*92f0*/  SYNCS.PHASECHK.TRANS64.TRYWAIT P0, [R0+URZ], R3 ;  /* 0x00000003000075a7 */ /* 0x0022a400080011ff */
[----:B--2---:R-:W-:Y:S05]  /*9300*/  @!P0 NANOSLEEP.SYNCS 0x989680 ;  /* 0x009896800000895d */ /* 0x004fea0003900000 */
[----:B------:R-:W2:Y:S02]  /*9310*/  @!P0 SYNCS.PHASECHK.TRANS64 P0, [R0+URZ], R3 ;  /* 0x00000003000085a7 */ /* 0x000ea400080010ff */
[----:B--2---:R-:W-:Y:S05]  /*9320*/  @!P0 BRA `(.L_x_166) ;  /* 0xfffffffc00f08947 */ /* 0x004fea000383ffff */
[----:B------:R-:W-:Y:S05]  /*9330*/  BRA `(.L_x_167) ;  /* 0xffffff9c00387947 */ /* 0x000fea000383ffff */
.L_x_53:
[----:B------:R-:W-:-:S07]  /*9340*/  MOV R0, UR5 ;  /* 0x0000000500007c02 */ /* 0x000fce0008000f00 */
.L_x_168:
[----:B-1----:R1:W2:Y:S02]  /*9350*/  SYNCS.PHASECHK.TRANS64.TRYWAIT P0, [R0+URZ], R3 ;  /* 0x00000003000075a7 */ /* 0x0022a400080011ff */
[----:B--2---:R-:W-:Y:S05]  /*9360*/  @!P0 NANOSLEEP.SYNCS 0x989680 ;  /* 0x009896800000895d */ /* 0x004fea0003900000 */
[----:B------:R-:W2:Y:S02]  /*9370*/  @!P0 SYNCS.PHASECHK.TRANS64 P0, [R0+URZ], R3 ;  /* 0x00000003000085a7 */ /* 0x000ea400080010ff */
[----:B--2---:R-:W-:Y:S05]  /*9380*/  @!P0 BRA `(.L_x_168) ;  /* 0xfffffffc00f08947 */ /* 0x004fea000383ffff */
[----:B------:R-:W-:Y:S05]  /*9390*/  BRA `(.L_x_169) ;  /* 0xffffff9c00447947 */ /* 0x000fea000383ffff */
.L_x_54:
[----:B------:R-:W-:-:S07]  /*93a0*/  MOV R0, UR5 ;  /* 0x0000000500007c02 */ /* 0x000fce0008000f00 */
.L_x_170:
[----:B-1----:R1:W2:Y:S02]  /*93b0*/  SYNCS.PHASECHK.TRANS64.TRYWAIT P0, [R0+URZ], R3 ;  /* 0x00000003000075a7 */ /* 0x0022a400080011ff */
[----:B--2---:R-:W-:Y:S05]  /*93c0*/  @!P0 NANOSLEEP.SYNCS 0x989680 ;  /* 0x009896800000895d */ /* 0x004fea0003900000 */
[----:B------:R-:W2:Y:S02]  /*93d0*/  @!P0 SYNCS.PHASECHK.TRANS64 P0, [R0+URZ], R3 ;  /* 0x00000003000085a7 */ /* 0x000ea400080010ff */
[----:B--2---:R-:W-:Y:S05]  /*93e0*/  @!P0 BRA `(.L_x_170) ;  /* 0xfffffffc00f08947 */ /* 0x004fea000383ffff */
[----:B------:R-:W-:Y:S05]  /*93f0*/  BRA `(.L_x_171) ;  /* 0xffffff9c00507947 */ /* 0x000fea000383ffff */
.L_x_55:
[----:B------:R-:W-:-:S07]  /*9400*/  MOV R0, UR5 ;  /* 0x0000000500007c02 */ /* 0x000fce0008000f00 */
.L_x_172:
[----:B-1----:R1:W2:Y:S02]  /*9410*/  SYNCS.PHASECHK.TRANS64.TRYWAIT P0, [R0+URZ], R3 ;  /* 0x00000003000075a7 */ /* 0x0022a400080011ff */
[----:B--2---:R-:W-:Y:S05]  /*9420*/  @!P0 NANOSLEEP.SYNCS 0x989680 ;  /* 0x009896800000895d */ /* 0x004fea0003900000 */
[----:B------:R-:W2:Y:S02]  /*9430*/  @!P0 SYNCS.PHASECHK.TRANS64 P0, [R0+URZ], R3 ;  /* 0x00000003000085a7 */ /* 0x000ea400080010ff */
[----:B--2---:R-:W-:Y:S05]  /*9440*/  @!P0 BRA `(.L_x_172) ;  /* 0xfffffffc00f08947 */ /* 0x004fea000383ffff */
[----:B------:R-:W-:Y:S05]  /*9450*/  BRA `(.L_x_173) ;  /* 0xffffff9c005c7947 */ /* 0x000fea000383ffff */
.L_x_56:
[----:B------:R-:W-:-:S07]  /*9460*/  MOV R0, UR5 ;  /* 0x0000000500007c02 */ /* 0x000fce0008000f00 */
.L_x_174:
[----:B-1----:R1:W2:Y:S02]  /*9470*/  SYNCS.PHASECHK.TRANS64.TRYWAIT P0, [R0+URZ], R3 ;  /* 0x00000003000075a7 */ /* 0x0022a400080011ff */
[----:B--2---:R-:W-:Y:S05]  /*9480*/  @!P0 NANOSLEEP.SYNCS 0x989680 ;  /* 0x009896800000895d */ /* 0x004fea0003900000 */
[----:B------:R-:W2:Y:S02]  /*9490*/  @!P0 SYNCS.PHASECHK.TRANS64 P0, [R0+URZ], R3 ;  /* 0x00000003000085a7 */ /* 0x000ea400080010ff */
[----:B--2---:R-:W-:Y:S05]  /*94a0*/  @!P0 BRA `(.L_x_174) ;  /* 0xfffffffc00f08947 */ /* 0x004fea000383ffff */
[----:B------:R-:W-:Y:S05]  /*94b0*/  BRA `(.L_x_175) ;  /* 0xffffff9c00687947 */ /* 0x000fea000383ffff */
.L_x_57:
[----:B------:R-:W-:-:S07]  /*94c0*/  MOV R0, UR5 ;  /* 0x0000000500007c02 */ /* 0x000fce0008000f00 */
.L_x_176:
[----:B-1----:R1:W2:Y:S02]  /*94d0*/  SYNCS.PHASECHK.TRANS64.TRYWAIT P0, [R0+URZ], R3 ;  /* 0x00000003000075a7 */ /* 0x0022a400080011ff */
[----:B--2---:R-:W-:Y:S05]  /*94e0*/  @!P0 NANOSLEEP.SYNCS 0x989680 ;  /* 0x009896800000895d */ /* 0x004fea0003900000 */
[----:B------:R-:W2:Y:S02]  /*94f0*/  @!P0 SYNCS.PHASECHK.TRANS64 P0, [R0+URZ], R3 ;  /* 0x00000003000085a7 */ /* 0x000ea400080010ff */
[----:B--2---:R-:W-:Y:S05]  /*9500*/  @!P0 BRA `(.L_x_176) ;  /* 0xfffffffc00f08947 */ /* 0x004fea000383ffff */
[----:B------:R-:W-:Y:S05]  /*9510*/  BRA `(.L_x_177) ;  /* 0xffffff9c00747947 */ /* 0x000fea000383ffff */
.L_x_58:
[----:B------:R-:W-:-:S07]  /*9520*/  MOV R0, UR5 ;  /* 0x0000000500007c02 */ /* 0x000fce0008000f00 */
.L_x_178:
[----:B-1----:R1:W2:Y:S02]  /*9530*/  SYNCS.PHASECHK.TRANS64.TRYWAIT P0, [R0+URZ], R3 ;  /* 0x00000003000075a7 */ /* 0x0022a400080011ff */
[----:B--2---:R-:W-:Y:S05]  /*9540*/  @!P0 NANOSLEEP.SYNCS 0x989680 ;  /* 0x009896800000895d */ /* 0x004fea0003900000 */
[----:B------:R-:W2:Y:S02]  /*9550*/  @!P0 SYNCS.PHASECHK.TRANS64 P0, [R0+URZ], R3 ;  /* 0x00000003000085a7 */ /* 0x000ea400080010ff */
[----:B--2---:R-:W-:Y:S05]  /*9560*/  @!P0 BRA `(.L_x_178) ;  /* 0xfffffffc00f08947 */ /* 0x004fea000383ffff */
[----:B------:R-:W-:Y:S05]  /*9570*/  BRA `(.L_x_179) ;  /* 0xffffff9c00807947 */ /* 0x000fea000383ffff */
.L_x_59:
[----:B------:R-:W-:-:S07]  /*9580*/  MOV R0, UR5 ;  /* 0x0000000500007c02 */ /* 0x000fce0008000f00 */
.L_x_180:
[----:B-1----:R1:W2:Y:S02]  /*9590*/  SYNCS.PHASECHK.TRANS64.TRYWAIT P0, [R0+URZ], R3 ;  /* 0x00000003000075a7 */ /* 0x0022a400080011ff */
[----:B--2---:R-:W-:Y:S05]  /*95a0*/  @!P0 NANOSLEEP.SYNCS 0x989680 ;  /* 0x009896800000895d */ /* 0x004fea0003900000 */
[----:B------:R-:W2:Y:S02]  /*95b0*/  @!P0 SYNCS.PHASECHK.TRANS64 P0, [R0+URZ], R3 ;  /* 0x00000003000085a7 */ /* 0x000ea400080010ff */
[----:B--2---:R-:W-:Y:S05]  /*95c0*/  @!P0 BRA `(.L_x_180) ;  /* 0xfffffffc00f08947 */ /* 0x004fea000383ffff */
[----:B------:R-:W-:Y:S05]  /*95d0*/  BRA `(.L_x_181) ;  /* 0xffffff9c008c7947 */ /* 0x000fea000383ffff */
.L_x_60:
[----:B------:R-:W-:-:S07]  /*95e0*/  MOV R0, UR5 ;  /* 0x0000000500007c02 */ /* 0x000fce0008000f00 */
.L_x_182:
[----:B-1----:R1:W2:Y:S02]  /*95f0*/  SYNCS.PHASECHK.TRANS64.TRYWAIT P0, [R0+URZ], R3 ;  /* 0x00000003000075a7 */ /* 0x0022a400080011ff */
[----:B--2---:R-:W-:Y:S05]  /*9600*/  @!P0 NANOSLEEP.SYNCS 0x989680 ;  /* 0x009896800000895d */ /* 0x004fea0003900000 */
[----:B------:R-:W2:Y:S02]  /*9610*/  @!P0 SYNCS.PHASECHK.TRANS64 P0, [R0+URZ], R3 ;  /* 0x00000003000085a7 */ /* 0x000ea400080010ff */
[----:B--2---:R-:W-:Y:S05]  /*9620*/  @!P0 BRA `(.L_x_182) ;  /* 0xfffffffc00f08947 */ /* 0x004fea000383ffff */
[----:B------:R-:W-:Y:S05]  /*9630*/  BRA `(.L_x_183) ;  /* 0xffffff9c00987947 */ /* 0x000fea000383ffff */
.L_x_61:
[----:B------:R-:W-:-:S07]  /*9640*/  MOV R0, UR5 ;  /* 0x0000000500007c02 */ /* 0x000fce0008000f00 */
.L_x_184:
[----:B-1----:R1:W2:Y:S02]  /*9650*/  SYNCS.PHASECHK.TRANS64.TRYWAIT P0, [R0+URZ], R3 ;  /* 0x00000003000075a7 */ /* 0x0022a400080011ff */
[----:B--2---:R-:W-:Y:S05]  /*9660*/  @!P0 NANOSLEEP.SYNCS 0x989680 ;  /* 0x009896800000895d */ /* 0x004fea0003900000 */
[----:B------:R-:W2:Y:S02]  /*9670*/  @!P0 SYNCS.PHASECHK.TRANS64 P0, [R0+URZ], R3 ;  /* 0x00000003000085a7 */ /* 0x000ea400080010ff */
[----:B--2---:R-:W-:Y:S05]  /*9680*/  @!P0 BRA `(.L_x_184) ;  /* 0xfffffffc00f08947 */ /* 0x004fea000383ffff */
[----:B------:R-:W-:Y:S05]  /*9690*/  BRA `(.L_x_185) ;  /* 0xffffff9c00a47947 */ /* 0x000fea000383ffff */
.L_x_62:
[----:B------:R-:W-:-:S07]  /*96a0*/  MOV R0, UR5 ;  /* 0x0000000500007c02 */ /* 0x000fce0008000f00 */
.L_x_186:
[----:B-1----:R1:W2:Y:S02]  /*96b0*/  SYNCS.PHASECHK.TRANS64.TRYWAIT P0, [R0+URZ], R3 ;  /* 0x00000003000075a7 */ /* 0x0022a400080011ff */
[----:B--2---:R-:W-:Y:S05]  /*96c0*/  @!P0 NANOSLEEP.SYNCS 0x989680 ;  /* 0x009896800000895d */ /* 0x004fea0003900000 */
[----:B------:R-:W2:Y:S02]  /*96d0*/  @!P0 SYNCS.PHASECHK.TRANS64 P0, [R0+URZ], R3 ;  /* 0x00000003000085a7 */ /* 0x000ea400080010ff */
[----:B--2---:R-:W-:Y:S05]  /*96e0*/  @!P0 BRA `(.L_x_186) ;  /* 0xfffffffc00f08947 */ /* 0x004fea000383ffff */
[----:B------:R-:W-:Y:S05]  /*96f0*/  BRA `(.L_x_187) ;  /* 0xffffff9c00b07947 */ /* 0x000fea000383ffff */
.L_x_63:
[----:B------:R-:W-:-:S07]  /*9700*/  MOV R0, UR5 ;  /* 0x0000000500007c02 */ /* 0x000fce0008000f00 */
.L_x_188:
[----:B-1----:R1:W2:Y:S02]  /*9710*/  SYNCS.PHASECHK.TRANS64.TRYWAIT P0, [R0+URZ], R3 ;  /* 0x00000003000075a7 */ /* 0x0022a400080011ff */
[----:B--2---:R-:W-:Y:S05]  /*9720*/  @!P0 NANOSLEEP.SYNCS 0x989680 ;  /* 0x009896800000895d */ /* 0x004fea0003900000 */
[----:B------:R-:W2:Y:S02]  /*9730*/  @!P0 SYNCS.PHASECHK.TRANS64 P0, [R0+URZ], R3 ;  /* 0x00000003000085a7 */ /* 0x000ea400080010ff */
[----:B--2---:R-:W-:Y:S05]  /*9740*/  @!P0 BRA `(.L_x_188) ;  /* 0xfffffffc00f08947 */ /* 0x004fea000383ffff */
[----:B------:R-:W-:Y:S05]  /*9750*/  BRA `(.L_x_189) ;  /* 0xffffff9c00bc7947 */ /* 0x000fea000383ffff */
.L_x_64:
[----:B------:R-:W-:-:S07]  /*9760*/  MOV R0, UR5 ;  /* 0x0000000500007c02 */ /* 0x000fce0008000f00 */
.L_x_190:
[----:B-1----:R1:W2:Y:S02]  /*9770*/  SYNCS.PHASECHK.TRANS64.TRYWAIT P0, [R0+URZ], R3 ;  /* 0x00000003000075a7 */ /* 0x0022a400080011ff */
[----:B--2---:R-:W-:Y:S05]  /*9780*/  @!P0 NANOSLEEP.SYNCS 0x989680 ;  /* 0x009896800000895d */ /* 0x004fea0003900000 */
[----:B------:R-:W2:Y:S02]  /*9790*/  @!P0 SYNCS.PHASECHK.TRANS64 P0, [R0+URZ], R3 ;  /* 0x00000003000085a7 */ /* 0x000ea400080010ff */
[----:B--2---:R-:W-:Y:S05]  /*97a0*/  @!P0 BRA `(.L_x_190) ;  /* 0xfffffffc00f08947 */ /* 0x004fea000383ffff */
[----:B------:R-:W-:Y:S05]  /*97b0*/  BRA `(.L_x_191) ;  /* 0xffffff9c00c87947 */ /* 0x000fea000383ffff */
.L_x_65:
[----:B------:R-:W-:-:S07]  /*97c0*/  MOV R0, UR5 ;  /* 0x0000000500007c02 */ /* 0x000fce0008000f00 */
.L_x_192:
[----:B-1----:R1:W2:Y:S02]  /*97d0*/  SYNCS.PHASECHK.TRANS64.TRYWAIT P0, [R0+URZ], R3 ;  /* 0x00000003000075a7 */ /* 0x0022a400080011ff */
[----:B--2---:R-:W-:Y:S05]  /*97e0*/  @!P0 NANOSLEEP.SYNCS 0x989680 ;  /* 0x009896800000895d */ /* 0x004fea0003900000 */
[----:B------:R-:W2:Y:S02]  /*97f0*/  @!P0 SYNCS.PHASECHK.TRANS64 P0, [R0+URZ], R3 ;  /* 0x00000003000085a7 */ /* 0x000ea400080010ff */
[----:B--2---:R-:W-:Y:S05]  /*9800*/  @!P0 BRA `(.L_x_192) ;  /* 0xfffffffc00f08947 */ /* 0x004fea000383ffff */
[----:B------:R-:W-:Y:S05]  /*9810*/  BRA `(.L_x_193) ;  /* 0xffffff9c00d47947 */ /* 0x000fea000383ffff */
.L_x_66:
[----:B------:R-:W-:-:S07]  /*9820*/  MOV R0, UR5 ;  /* 0x0000000500007c02 */ /* 0x000fce0008000f00 */
.L_x_194:
[----:B-1----:R1:W2:Y:S02]  /*9830*/  SYNCS.PHASECHK.TRANS64.TRYWAIT P0, [R0+URZ], R3 ;  /* 0x00000003000075a7 */ /* 0x0022a400080011ff */
[----:B--2---:R-:W-:Y:S05]  /*9840*/  @!P0 NANOSLEEP.SYNCS 0x989680 ;  /* 0x009896800000895d */ /* 0x004fea0003900000 */
[----:B------:R-:W2:Y:S02]  /*9850*/  @!P0 SYNCS.PHASECHK.TRANS64 P0, [R0+URZ], R3 ;  /* 0x00000003000085a7 */ /* 0x000ea400080010ff */
[----:B--2---:R-:W-:Y:S05]  /*9860*/  @!P0 BRA `(.L_x_194) ;  /* 0xfffffffc00f08947 */ /* 0x004fea000383ffff */
[----:B------:R-:W-:Y:S05]  /*9870*/  BRA `(.L_x_195) ;  /* 0xffffff9c00e07947 */ /* 0x000fea000383ffff */
.L_x_67:
[----:B------:R-:W-:-:S07]  /*9880*/  MOV R0, UR5 ;  /* 0x0000000500007c02 */ /* 0x000fce0008000f00 */
.L_x_196:
[----:B-1----:R1:W2:Y:S02]  /*9890*/  SYNCS.PHASECHK.TRANS64.TRYWAIT P0, [R0+URZ], R3 ;  /* 0x00000003000075a7 */ /* 0x0022a400080011ff */
[----:B--2---:R-:W-:Y:S05]  /*98a0*/  @!P0 NANOSLEEP.SYNCS 0x989680 ;  /* 0x009896800000895d */ /* 0x004fea0003900000 */
[----:B------:R-:W2:Y:S02]  /*98b0*/  @!P0 SYNCS.PHASECHK.TRANS64 P0, [R0+URZ], R3 ;  /* 0x00000003000085a7 */ /* 0x000ea400080010ff */
[----:B--2---:R-:W-:Y:S05]  /*98c0*/  @!P0 BRA `(.L_x_196) ;  /* 0xfffffffc00f08947 */ /* 0x004fea000383ffff */
[----:B------:R-:W-:Y:S05]  /*98d0*/  BRA `(.L_x_197) ;  /* 0xffffff9c00ec7947 */ /* 0x000fea000383ffff */
.L_x_68:
[----:B------:R-:W-:-:S07]  /*98e0*/  MOV R0, UR5 ;  /* 0x0000000500007c02 */ /* 0x000fce0008000f00 */
.L_x_198:
[----:B-1----:R1:W2:Y:S02]  /*98f0*/  SYNCS.PHASECHK.TRANS64.TRYWAIT P0, [R0+URZ], R3 ;  /* 0x00000003000075a7 */ /* 0x0022a400080011ff */
[----:B--2---:R-:W-:Y:S05]  /*9900*/  @!P0 NANOSLEEP.SYNCS 0x989680 ;  /* 0x009896800000895d */ /* 0x004fea0003900000 */
[----:B------:R-:W2:Y:S02]  /*9910*/  @!P0 SYNCS.PHASECHK.TRANS64 P0, [R0+URZ], R3 ;  /* 0x00000003000085a7 */ /* 0x000ea400080010ff */
[----:B--2---:R-:W-:Y:S05]  /*9920*/  @!P0 BRA `(.L_x_198) ;  /* 0xfffffffc00f08947 */ /* 0x004fea000383ffff */
[----:B------:R-:W-:Y:S05]  /*9930*/  BRA `(.L_x_199) ;  /* 0xffffff9c00f87947 */ /* 0x000fea000383ffff */
.L_x_71:
[----:B--2---:R2:W3:Y:S02]  /*9940*/  SYNCS.PHASECHK.TRANS64.TRYWAIT P0, [R2+URZ+0x230], R4 ;  /* 0x00023004020075a7 */ /* 0x0044e400080011ff */
[----:B---3--:R-:W-:Y:S05]  /*9950*/  @!P0 NANOSLEEP.SYNCS 0x989680 ;  /* 0x009896800000895d */ /* 0x008fea0003900000 */
[----:B------:R-:W3:Y:S02]  /*9960*/  @!P0 SYNCS.PHASECHK.TRANS64 P0, [R2+URZ+0x230], R4 ;  /* 0x00023004020085a7 */ /* 0x000ee400080010ff */
[----:B---3--:R-:W-:Y:S05]  /*9970*/  @!P0 BRA `(.L_x_71) ;  /* 0xfffffffc00f08947 */ /* 0x008fea000383ffff */
[----:B------:R-:W-:Y:S05]  /*9980*/  BRA `(.L_x_200) ;  /* 0xffffffa000547947 */ /* 0x000fea000383ffff */
.L_x_72:
[----:B------:R-:W-:-:S07]  /*9990*/  MOV R2, UR4 ;  /* 0x0000000400027c02 */ /* 0x000fce0008000f00 */
.L_x_201:
[----:B--2---:R2:W3:Y:S02]  /*99a0*/  SYNCS.PHASECHK.TRANS64.TRYWAIT P0, [R2+URZ+0x1e0], R5 ;  /* 0x0001e005020075a7 */ /* 0x0044e400080011ff */
[----:B---3--:R-:W-:Y:S05]  /*99b0*/  @!P0 NANOSLEEP.SYNCS 0x989680 ;  /* 0x009896800000895d */ /* 0x008fea0003900000 */
[----:B------:R-:W3:Y:S02]  /*99c0*/  @!P0 SYNCS.PHASECHK.TRANS64 P0, [R2+URZ+0x1e0], R5 ;  /* 0x0001e005020085a7 */ /* 0x000ee400080010ff */
[----:B---3--:R-:W-:Y:S05]  /*99d0*/  @!P0 BRA `(.L_x_201) ;  /* 0xfffffffc00f08947 */ /* 0x008fea000383ffff */
[----:B------:R-:W-:Y:S05]  /*99e0*/  BRA `(.L_x_202) ;  /* 0xffffffa000647947 */ /* 0x000fea000383ffff */
.L_x_73:
[----:B--2---:R2:W3:Y:S02]  /*99f0*/  SYNCS.PHASECHK.TRANS64.TRYWAIT P1, [R2+URZ+0x1d0], R4 ;  /* 0x0001d004020075a7 */ /* 0x0044e400080211ff */
[----:B---3--:R-:W-:Y:S05]  /*9a00*/  @!P1 NANOSLEEP.SYNCS 0x989680 ;  /* 0x009896800000995d */ /* 0x008fea0003900000 */
[----:B------:R-:W3:Y:S02]  /*9a10*/  @!P1 SYNCS.PHASECHK.TRANS64 P1, [R2+URZ+0x1d0], R4 ;  /* 0x0001d004020095a7 */ /* 0x000ee400080210ff */
[----:B---3--:R-:W-:Y:S05]  /*9a20*/  @!P1 BRA `(.L_x_73) ;  /* 0xfffffffc00f09947 */ /* 0x008fea000383ffff */
[----:B------:R-:W-:Y:S05]  /*9a30*/  BRA `(.L_x_203) ;  /* 0xffffffa000947947 */ /* 0x000fea000383ffff */
.L_x_76:
[----:B------:R-:W-:-:S07]  /*9a40*/  MOV R0, UR4 ;  /* 0x0000000400007c02 */ /* 0x000fce0008000f00 */
.L_x_204:
[----:B--2---:R2:W3:Y:S02]  /*9a50*/  SYNCS.PHASECHK.TRANS64.TRYWAIT P0, [R0+URZ+0x1e0], R2 ;  /* 0x0001e002000075a7 */ /* 0x0044e400080011ff */
[----:B---3--:R-:W-:Y:S05]  /*9a60*/  @!P0 NANOSLEEP.SYNCS 0x989680 ;  /* 0x009896800000895d */ /* 0x008fea0003900000 */
[----:B------:R-:W3:Y:S02]  /*9a70*/  @!P0 SYNCS.PHASECHK.TRANS64 P0, [R0+URZ+0x1e0], R2 ;  /* 0x0001e002000085a7 */ /* 0x000ee400080010ff */
[----:B---3--:R-:W-:Y:S05]  /*9a80*/  @!P0 BRA `(.L_x_204) ;  /* 0xfffffffc00f08947 */ /* 0x008fea000383ffff */
[----:B------:R-:W-:Y:S05]  /*9a90*/  BRA `(.L_x_75) ;  /* 0xffffffa000e87947 */ /* 0x000fea000383ffff */
.L_x_85:
[----:B--2---:R-:W-:-:S04]  /*9aa0*/  MOV R5, UR5 ;  /* 0x0000000500057c02 */ /* 0x004fc80008000f00 */
[----:B------:R2:W3:Y:S03]  /*9ab0*/  SYNCS.PHASECHK.TRANS64.TRYWAIT P0, [R5+URZ+0x8], R6 ;  /* 0x00000806050075a7 */ /* 0x0004e600080011ff */
[----:B---3--:R-:W-:Y:S05]  /*9ac0*/  @!P0 NANOSLEEP.SYNCS 0x989680 ;  /* 0x009896800000895d */ /* 0x008fea0003900000 */
[----:B------:R-:W3:Y:S02]  /*9ad0*/  @!P0 SYNCS.PHASECHK.TRANS64 P0, [R5+URZ+0x8], R6 ;  /* 0x00000806050085a7 */ /* 0x000ee400080010ff */
[----:B---3--:R-:W-:Y:S05]  /*9ae0*/  @!P0 BRA `(.L_x_85) ;  /* 0xfffffffc00ec8947 */ /* 0x008fea000383ffff */
[----:B------:R-:W-:Y:S05]  /*9af0*/  BRA `(.L_x_84) ;  /* 0xffffffa4009c7947 */ /* 0x000fea000383ffff */
.L_x_87:
[----:B------:R-:W-:Y:S01]  /*9b00*/  BSSY B0, `(.L_x_205) ;  /* 0x0000006000007945 */ /* 0x000fe20003800000 */
[----:B------:R-:W-:-:S07]  /*9b10*/  MOV R15, 0xffffffff ;  /* 0xffffffff000f7802 */ /* 0x000fce0000000f00 */
[----:B-12--5:R-:W-:Y:S05]  /*9b20*/  WARPSYNC.COLLECTIVE R15, `(.L_x_206) ;  /* 0x000000000f0c7348 */ /* 0x026fea0003c00000 */
[----:B------:R-:W-:Y:S02]  /*9b30*/  ELECT P6, UR79, PT ;  /* 0x00000000004f782f */ /* 0x000fe400038c0000 */
[----:B------:R-:W-:Y:S01]  /*9b40*/  MOV R14, UR79 ;  /* 0x0000004f000e7c02 */ /* 0x000fe20008000f00 */
[----:B-12--5:R-:W-:Y:S10]  /*9b50*/  ENDCOLLECTIVE ;  /* 0x000000000000791b */ /* 0x026ff40003800000 */
.L_x_206:
[----:B------:R-:W-:Y:S05]  /*9b60*/  BSYNC B0 ;  /* 0x0000000000007941 */ /* 0x000fea0003800000 */
.L_x_205:
[----:B------:R-:W-:Y:S05]  /*9b70*/  BRA `(.L_x_207) ;  /* 0xffffffa400cc7947 */ /* 0x000fea000383ffff */
.L_x_89:
[----:B--2---:R-:W-:-:S04]  /*9b80*/  MOV R0, UR5 ;  /* 0x0000000500007c02 */ /* 0x004fc80008000f00 */
[----:B------:R2:W3:Y:S03]  /*9b90*/  SYNCS.PHASECHK.TRANS64.TRYWAIT P0, [R0+URZ+0x8], R4 ;  /* 0x00000804000075a7 */ /* 0x0004e600080011ff */
[----:B---3--:R-:W-:Y:S05]  /*9ba0*/  @!P0 NANOSLEEP.SYNCS 0x989680 ;  /* 0x009896800000895d */ /* 0x008fea0003900000 */
[----:B------:R-:W3:Y:S02]  /*9bb0*/  @!P0 SYNCS.PHASECHK.TRANS64 P0, [R0+URZ+0x8], R4 ;  /* 0x00000804000085a7 */ /* 0x000ee400080010ff */
[----:B---3--:R-:W-:Y:S05]  /*9bc0*/  @!P0 BRA `(.L_x_89) ;  /* 0xfffffffc00ec8947 */ /* 0x008fea000383ffff */
[----:B------:R-:W-:Y:S05]  /*9bd0*/  BRA `(.L_x_88) ;  /* 0xffffffa400d07947 */ /* 0x000fea000383ffff */
.L_x_90:
[----:B-1----:R1:W2:Y:S02]  /*9be0*/  SYNCS.PHASECHK.TRANS64.TRYWAIT P0, [R0+URZ+0x1d0], R4 ;  /* 0x0001d004000075a7 */ /* 0x0022a400080011ff */
[----:B--2---:R-:W-:Y:S05]  /*9bf0*/  @!P0 NANOSLEEP.SYNCS 0x989680 ;  /* 0x009896800000895d */ /* 0x004fea0003900000 */
[----:B------:R-:W2:Y:S02]  /*9c00*/  @!P0 SYNCS.PHASECHK.TRANS64 P0, [R0+URZ+0x1d0], R4 ;  /* 0x0001d004000085a7 */ /* 0x000ea400080010ff */
[----:B--2---:R-:W-:Y:S05]  /*9c10*/  @!P0 BRA `(.L_x_90) ;  /* 0xfffffffc00f08947 */ /* 0x004fea000383ffff */
[----:B------:R-:W-:Y:S05]  /*9c20*/  BRA `(.L_x_208) ;  /* 0xffffffa800ac7947 */ /* 0x000fea000383ffff */
.L_x_92:
[----:B------:R-:W-:-:S07]  /*9c30*/  MOV R0, UR23 ;  /* 0x0000001700007c02 */ /* 0x000fce0008000f00 */
.L_x_209:
[----:B-1----:R1:W2:Y:S02]  /*9c40*/  SYNCS.PHASECHK.TRANS64.TRYWAIT P0, [R0+URZ+0x210], R4 ;  /* 0x00021004000075a7 */ /* 0x0022a400080011ff */
[----:B--2---:R-:W-:Y:S05]  /*9c50*/  @!P0 NANOSLEEP.SYNCS 0x989680 ;  /* 0x009896800000895d */ /* 0x004fea0003900000 */
[----:B------:R-:W2:Y:S02]  /*9c60*/  @!P0 SYNCS.PHASECHK.TRANS64 P0, [R0+URZ+0x210], R4 ;  /* 0x00021004000085a7 */ /* 0x000ea400080010ff */
[----:B--2---:R-:W-:Y:S05]  /*9c70*/  @!P0 BRA `(.L_x_209) ;  /* 0xfffffffc00f08947 */ /* 0x004fea000383ffff */
[----:B------:R-:W-:Y:S05]  /*9c80*/  BRA `(.L_x_210) ;  /* 0xffffffa800f87947 */ /* 0x000fea000383ffff */
.L_x_95:
[----:B------:R-:W-:Y:S07]  /*9c90*/  MOV R0, UR5 ;  /* 0x0000000500007c02 */ /* 0x000fee0008000f00 */
.L_x_211:
[----:B-1----:R1:W2:Y:S02]  /*9ca0*/  SYNCS.PHASECHK.TRANS64.TRYWAIT P0, [R0+URZ], R4 ;  /* 0x00000004000075a7 */ /* 0x0022a400080011ff */
[----:B--2---:R-:W-:Y:S05]  /*9cb0*/  @!P0 NANOSLEEP.SYNCS 0x989680 ;  /* 0x009896800000895d */ /* 0x004fea0003900000 */
[----:B------:R-:W2:Y:S02]  /*9cc0*/  @!P0 SYNCS.PHASECHK.TRANS64 P0, [R0+URZ], R4 ;  /* 0x00000004000085a7 */ /* 0x000ea400080010ff */
[----:B--2---:R-:W-:Y:S05]  /*9cd0*/  @!P0 BRA `(.L_x_211) ;  /* 0xfffffffc00f08947 */ /* 0x004fea000383ffff */
[----:B------:R-:W-:Y:S05]  /*9ce0*/  BRA `(.L_x_94) ;  /* 0xffffffac000c7947 */ /* 0x000fea000383ffff */
.L_x_99:
[----:B-1----:R-:W-:-:S07]  /*9cf0*/  MOV R0, UR4 ;  /* 0x0000000400007c02 */ /* 0x002fce0008000f00 */
.L_x_212:
[----:B-1----:R1:W2:Y:S02]  /*9d00*/  SYNCS.PHASECHK.TRANS64.TRYWAIT P0, [R0+URZ], R2 ;  /* 0x00000002000075a7 */ /* 0x0022a400080011ff */
[----:B--2---:R-:W-:Y:S05]  /*9d10*/  @!P0 NANOSLEEP.SYNCS 0x989680 ;  /* 0x009896800000895d */ /* 0x004fea0003900000 */
[----:B------:R-:W2:Y:S02]  /*9d20*/  @!P0 SYNCS.PHASECHK.TRANS64 P0, [R0+URZ], R2 ;  /* 0x00000002000085a7 */ /* 0x000ea400080010ff */
[----:B--2---:R-:W-:Y:S05]  /*9d30*/  @!P0 BRA `(.L_x_212) ;  /* 0xfffffffc00f08947 */ /* 0x004fea000383ffff */
[----:B------:R-:W-:Y:S05]  /*9d40*/  BRA `(.L_x_213) ;  /* 0xffffffac00d87947 */ /* 0x000fea000383ffff */
.L_x_100:
[----:B------:R-:W-:-:S07]  /*9d50*/  MOV R0, UR5 ;  /* 0x0000000500007c02 */ /* 0x000fce0008000f00 */
.L_x_214:
[----:B-1----:R1:W2:Y:S02]  /*9d60*/  SYNCS.PHASECHK.TRANS64.TRYWAIT P0, [R0+URZ], R3 ;  /* 0x00000003000075a7 */ /* 0x0022a400080011ff */
[----:B--2---:R-:W-:Y:S05]  /*9d70*/  @!P0 NANOSLEEP.SYNCS 0x989680 ;  /* 0x009896800000895d */ /* 0x004fea0003900000 */
[----:B------:R-:W2:Y:S02]  /*9d80*/  @!P0 SYNCS.PHASECHK.TRANS64 P0, [R0+URZ], R3 ;  /* 0x00000003000085a7 */ /* 0x000ea400080010ff */
[----:B--2---:R-:W-:Y:S05]  /*9d90*/  @!P0 BRA `(.L_x_214) ;  /* 0xfffffffc00f08947 */ /* 0x004fea000383ffff */
[----:B------:R-:W-:Y:S05]  /*9da0*/  BRA `(.L_x_215) ;  /* 0xffffffac00e47947 */ /* 0x000fea000383ffff */
.L_x_101:
[----:B------:R-:W-:-:S07]  /*9db0*/  MOV R0, UR5 ;  /* 0x0000000500007c02 */ /* 0x000fce0008000f00 */
.L_x_216:
[----:B-1----:R1:W2:Y:S02]  /*9dc0*/  SYNCS.PHASECHK.TRANS64.TRYWAIT P0, [R0+URZ], R3 ;  /* 0x00000003000075a7 */ /* 0x0022a400080011ff */
[----:B--2---:R-:W-:Y:S05]  /*9dd0*/  @!P0 NANOSLEEP.SYNCS 0x989680 ;  /* 0x009896800000895d */ /* 0x004fea0003900000 */
[----:B------:R-:W2:Y:S02]  /*9de0*/  @!P0 SYNCS.PHASECHK.TRANS64 P0, [R0+URZ], R3 ;  /* 0x00000003000085a7 */ /* 0x000ea400080010ff */
[----:B--2---:R-:W-:Y:S05]  /*9df0*/  @!P0 BRA `(.L_x_216) ;  /* 0xfffffffc00f08947 */ /* 0x004fea000383ffff */
[----:B------:R-:W-:Y:S05]  /*9e00*/  BRA `(.L_x_217) ;  /* 0xffffffac00f07947 */ /* 0x000fea000383ffff */
.L_x_104:
[----:B------:R-:W-:-:S07]  /*9e10*/  MOV R0, UR17 ;  /* 0x0000001100007c02 */ /* 0x000fce0008000f00 */
.L_x_218:
[----:B-1----:R1:W2:Y:S02]  /*9e20*/  SYNCS.PHASECHK.TRANS64.TRYWAIT P1, [R0+URZ+0x250], R2 ;  /* 0x00025002000075a7 */ /* 0x0022a400080211ff */
[----:B--2---:R-:W-:Y:S05]  /*9e30*/  @!P1 NANOSLEEP.SYNCS 0x989680 ;  /* 0x009896800000995d */ /* 0x004fea0003900000 */
[----:B------:R-:W2:Y:S02]  /*9e40*/  @!P1 SYNCS.PHASECHK.TRANS64 P1, [R0+URZ+0x250], R2 ;  /* 0x00025002000095a7 */ /* 0x000ea400080210ff */
[----:B--2---:R-:W-:Y:S05]  /*9e50*/  @!P1 BRA `(.L_x_218) ;  /* 0xfffffffc00f09947 */ /* 0x004fea000383ffff */
[----:B------:R-:W-:Y:S05]  /*9e60*/  BRA `(.L_x_219) ;  /* 0xffffffb0003c7947 */ /* 0x000fea000383ffff */
.L_x_109:
[----:B--2---:R2:W3:Y:S02]  /*9e70*/  SYNCS.PHASECHK.TRANS64.TRYWAIT P0, [R8+URZ+0x1d0], R0 ;  /* 0x0001d000080075a7 */ /* 0x0044e400080011ff */
[----:B---3--:R-:W-:Y:S05]  /*9e80*/  @!P0 NANOSLEEP.SYNCS 0x989680 ;  /* 0x009896800000895d */ /* 0x008fea0003900000 */
[----:B------:R-:W3:Y:S02]  /*9e90*/  @!P0 SYNCS.PHASECHK.TRANS64 P0, [R8+URZ+0x1d0], R0 ;  /* 0x0001d000080085a7 */ /* 0x000ee400080010ff */
[----:B---3--:R-:W-:Y:S05]  /*9ea0*/  @!P0 BRA `(.L_x_109) ;  /* 0xfffffffc00f08947 */ /* 0x008fea000383ffff */
[----:B------:R-:W-:Y:S05]  /*9eb0*/  BRA `(.L_x_220) ;  /* 0xffffffb4006c7947 */ /* 0x000fea000383ffff */
.L_x_112:
[----:B--2---:R-:W-:Y:S07]  /*9ec0*/  MOV R0, UR21 ;  /* 0x0000001500007c02 */ /* 0x004fee0008000f00 */
.L_x_221:
[----:B--2---:R2:W3:Y:S02]  /*9ed0*/  SYNCS.PHASECHK.TRANS64.TRYWAIT P1, [R0+URZ+0x1c8], R2 ;  /* 0x0001c802000075a7 */ /* 0x0044e400080211ff */
[----:B---3--:R-:W-:Y:S05]  /*9ee0*/  @!P1 NANOSLEEP.SYNCS 0x989680 ;  /* 0x009896800000995d */ /* 0x008fea0003900000 */
[----:B------:R-:W3:Y:S02]  /*9ef0*/  @!P1 SYNCS.PHASECHK.TRANS64 P1, [R0+URZ+0x1c8], R2 ;  /* 0x0001c802000095a7 */ /* 0x000ee400080210ff */
[----:B---3--:R-:W-:Y:S05]  /*9f00*/  @!P1 BRA `(.L_x_221) ;  /* 0xfffffffc00f09947 */ /* 0x008fea000383ffff */
[----:B------:R-:W-:Y:S05]  /*9f10*/  BRA `(.L_x_111) ;  /* 0xffffffb800e87947 */ /* 0x000fea000383ffff */
.L_x_115:
[----:B--2---:R-:W-:Y:S07]  /*9f20*/  MOV R0, UR21 ;  /* 0x0000001500007c02 */ /* 0x004fee0008000f00 */
.L_x_222:
[----:B--2---:R2:W3:Y:S02]  /*9f30*/  SYNCS.PHASECHK.TRANS64.TRYWAIT P0, [R0+URZ+0x1b0], R4 ;  /* 0x0001b004000075a7 */ /* 0x0044e400080011ff */
[----:B---3--:R-:W-:Y:S05]  /*9f40*/  @!P0 NANOSLEEP.SYNCS 0x989680 ;  /* 0x009896800000895d */ /* 0x008fea0003900000 */
[----:B------:R-:W3:Y:S02]  /*9f50*/  @!P0 SYNCS.PHASECHK.TRANS64 P0, [R0+URZ+0x1b0], R4 ;  /* 0x0001b004000085a7 */ /* 0x000ee400080010ff */
[----:B---3--:R-:W-:Y:S05]  /*9f60*/  @!P0 BRA `(.L_x_222) ;  /* 0xfffffffc00f08947 */ /* 0x008fea000383ffff */
[----:B------:R-:W-:Y:S05]  /*9f70*/  BRA `(.L_x_223) ;  /* 0xffffffbc00407947 */ /* 0x000fea000383ffff */
.L_x_116:
[----:B------:R-:W-:Y:S07]  /*9f80*/  MOV R0, UR21 ;  /* 0x0000001500007c02 */ /* 0x000fee0008000f00 */
.L_x_224:
[----:B--2---:R2:W3:Y:S02]  /*9f90*/  SYNCS.PHASECHK.TRANS64.TRYWAIT P0, [R0+URZ+0x1b8], R4 ;  /* 0x0001b804000075a7 */ /* 0x0044e400080011ff */
[----:B---3--:R-:W-:Y:S05]  /*9fa0*/  @!P0 NANOSLEEP.SYNCS 0x989680 ;  /* 0x009896800000895d */ /* 0x008fea0003900000 */
[----:B------:R-:W3:Y:S02]  /*9fb0*/  @!P0 SYNCS.PHASECHK.TRANS64 P0, [R0+URZ+0x1b8], R4 ;  /* 0x0001b804000085a7 */ /* 0x000ee400080010ff */
[----:B---3--:R-:W-:Y:S05]  /*9fc0*/  @!P0 BRA `(.L_x_224) ;  /* 0xfffffffc00f08947 */ /* 0x008fea000383ffff */
[----:B------:R-:W-:Y:S05]  /*9fd0*/  BRA `(.L_x_225) ;  /* 0xffffffbc00a07947 */ /* 0x000fea000383ffff */
.L_x_118:
[----:B------:R-:W-:-:S07]  /*9fe0*/  MOV R0, UR21 ;  /* 0x0000001500007c02 */ /* 0x000fce0008000f00 */
.L_x_226:
[----:B---3--:R3:W4:Y:S02]  /*9ff0*/  SYNCS.PHASECHK.TRANS64.TRYWAIT P0, [R0+URZ+0x1b0], R2 ;  /* 0x0001b002000075a7 */ /* 0x00872400080011ff */
[----:B----4-:R-:W-:Y:S05]  /*a000*/  @!P0 NANOSLEEP.SYNCS 0x989680 ;  /* 0x009896800000895d */ /* 0x010fea0003900000 */
[----:B------:R-:W4:Y:S02]  /*a010*/  @!P0 SYNCS.PHASECHK.TRANS64 P0, [R0+URZ+0x1b0], R2 ;  /* 0x0001b002000085a7 */ /* 0x000f2400080010ff */
[----:B----4-:R-:W-:Y:S05]  /*a020*/  @!P0 BRA `(.L_x_226) ;  /* 0xfffffffc00f08947 */ /* 0x010fea000383ffff */
[----:B------:R-:W-:Y:S05]  /*a030*/  BRA `(.L_x_227) ;  /* 0xffffffc0002c7947 */ /* 0x000fea000383ffff */
.L_x_120:
[----:B-1----:R1:W2:Y:S02]  /*a040*/  SYNCS.PHASECHK.TRANS64.TRYWAIT P0, [R3+URZ+0x1d0], R0 ;  /* 0x0001d000030075a7 */ /* 0x0022a400080011ff */
[----:B--2---:R-:W-:Y:S05]  /*a050*/  @!P0 NANOSLEEP.SYNCS 0x989680 ;  /* 0x009896800000895d */ /* 0x004fea0003900000 */
[----:B------:R-:W2:Y:S02]  /*a060*/  @!P0 SYNCS.PHASECHK.TRANS64 P0, [R3+URZ+0x1d0], R0 ;  /* 0x0001d000030085a7 */ /* 0x000ea400080010ff */
[----:B--2---:R-:W-:Y:S05]  /*a070*/  @!P0 BRA `(.L_x_120) ;  /* 0xfffffffc00f08947 */ /* 0x004fea000383ffff */
[----:B------:R-:W-:Y:S05]  /*a080*/  BRA `(.L_x_228) ;  /* 0xffffffc000e87947 */ /* 0x000fea000383ffff */
.L_x_131:
[----:B-1----:R1:W2:Y:S02]  /*a090*/  SYNCS.PHASECHK.TRANS64.TRYWAIT P1, [R4+URZ+0x1a0], R0 ;  /* 0x0001a000040075a7 */ /* 0x0022a400080211ff */
[----:B--2---:R-:W-:Y:S05]  /*a0a0*/  @!P1 NANOSLEEP.SYNCS 0x989680 ;  /* 0x009896800000995d */ /* 0x004fea0003900000 */
[----:B------:R-:W2:Y:S02]  /*a0b0*/  @!P1 SYNCS.PHASECHK.TRANS64 P1, [R4+URZ+0x1a0], R0 ;  /* 0x0001a000040095a7 */ /* 0x000ea400080210ff */
[----:B--2---:R-:W-:Y:S05]  /*a0c0*/  @!P1 BRA `(.L_x_131) ;  /* 0xfffffffc00f09947 */ /* 0x004fea000383ffff */
[----:B------:R-:W-:Y:S05]  /*a0d0*/  BRA `(.L_x_130) ;  /* 0xffffffd000507947 */ /* 0x000fea000383ffff */
.L_x_133:
[----:B-1----:R1:W2:Y:S02]  /*a0e0*/  SYNCS.PHASECHK.TRANS64.TRYWAIT P0, [R80+URZ+0x1f0], R5 ;  /* 0x0001f005500075a7 */ /* 0x0022a400080011ff */
[----:B--2---:R-:W-:Y:S05]  /*a0f0*/  @!P0 NANOSLEEP.SYNCS 0x989680 ;  /* 0x009896800000895d */ /* 0x004fea0003900000 */
[----:B------:R-:W2:Y:S02]  /*a100*/  @!P0 SYNCS.PHASECHK.TRANS64 P0, [R80+URZ+0x1f0], R5 ;  /* 0x0001f005500085a7 */ /* 0x000ea400080010ff */
[----:B--2---:R-:W-:Y:S05]  /*a110*/  @!P0 BRA `(.L_x_133) ;  /* 0xfffffffc00f08947 */ /* 0x004fea000383ffff */
[----:B------:R-:W-:Y:S05]  /*a120*/  BRA `(.L_x_132) ;  /* 0xffffffd000a47947 */ /* 0x000fea000383ffff */
.L_x_141:
[----:B--2---:R2:W3:Y:S02]  /*a130*/  SYNCS.PHASECHK.TRANS64.TRYWAIT P0, [R3+URZ+0x1a0], R0 ;  /* 0x0001a000030075a7 */ /* 0x0044e400080011ff */
[----:B---3--:R-:W-:Y:S05]  /*a140*/  @!P0 NANOSLEEP.SYNCS 0x989680 ;  /* 0x009896800000895d */ /* 0x008fea0003900000 */
[----:B------:R-:W3:Y:S02]  /*a150*/  @!P0 SYNCS.PHASECHK.TRANS64 P0, [R3+URZ+0x1a0], R0 ;  /* 0x0001a000030085a7 */ /* 0x000ee400080010ff */
[----:B---3--:R-:W-:Y:S05]  /*a160*/  @!P0 BRA `(.L_x_141) ;  /* 0xfffffffc00f08947 */ /* 0x008fea000383ffff */
[----:B------:R-:W-:Y:S05]  /*a170*/  BRA `(.L_x_140) ;  /* 0xffffffdc00b07947 */ /* 0x000fea000383ffff */
        .weak           $__internal_0_$__cuda_sm10x_tcgen05_guardrail_trap_col_being_dealloced_not_returned_by_alloc
        .type           $__internal_0_$__cuda_sm10x_tcgen05_guardrail_trap_col_being_dealloced_not_returned_by_alloc,@function
        .size           $__internal_0_$__cuda_sm10x_tcgen05_guardrail_trap_col_being_dealloced_not_returned_by_alloc,($__internal_1_$__cuda_sm10x_tcgen05_guardrail_trap_phase_invalid_during_alloc - $__internal_0_$__cuda_sm10x_tcgen05_guardrail_trap_col_being_dealloced_not_returned_by_alloc)
$__internal_0_$__cuda_sm10x_tcgen05_guardrail_trap_col_being_dealloced_not_returned_by_alloc:
[----:B------:R-:W-:Y:S05]  /*a180*/  BPT.TRAP 0x1 ;  /* 0x000000040000795c */ /* 0x000fea0000300000 */
[----:B------:R-:W-:-:S04]  /*a190*/  HFMA2 R3, -RZ, RZ, 0, 0 ;  /* 0x00000000ff037431 */ /* 0x000fc800000001ff */
[----:B------:R-:W-:Y:S05]  /*a1a0*/  RET.REL.NODEC R2 `(_ZN7cutlass13device_kernelINS_4gemm6kernel13GemmUniversalIN4cute5tupleIJiiiiEEENS1_10collective13CollectiveMmaINS1_35MainloopSm100TmaUmmaWarpSpecializedILi26ELi2ELi4ENS5_IJNS4_1CILi4EEENSA_ILi1EEESC_EEEEENS5_IJNSA_ILi128EEESF_NSA_ILi64EEEEEEaNS5_IJlSC_lEEEaSI_NS4_8TiledMMAINS4_8MMA_AtomIJNS4_21SM100_MMA_S8_2x1SM_SSIaaiLi128ELi128ELNS4_4UMMA5MajorE0ELSN_0ELNSM_8SaturateE0EEEEEENS4_6LayoutINS5_IJSC_SC_SC_EEENS5_IJNSA_ILi0EEEST_ST_EEEEENS5_IJNS4_10UnderscoreESW_SW_EEEEENS4_18SM100_TMA_2SM_LOADENS4_14ComposedLayoutINS4_7SwizzleILi2ELi4ELi3EEENS4_18smem_ptr_flag_bitsILi8EEENSR_INS5_IJNSA_ILi8EEESG_EEENS5_IJSG_SC_EEEEEEEvNS4_8identityENS4_28SM100_TMA_2SM_LOAD_MULTICASTES19_vS1A_EENS_8epilogue10collective18CollectiveEpilogueINS1D_23Sm100TmaWarpSpecializedILi2ELi2ELi32ELb0ELb0EEEJNS5_IJSG_SF_SG_EEENS5_IJNSR_ISG_SC_EENSR_INS5_IJNSA_ILi32EEENSA_ILi2EEEEEENS5_IJSC_SG_EEEEEEEEaSI_aSI_NS1D_6fusion15FusionCallbacksIS1H_NS1Q_17LinearCombinationIaiaiLNS_15FloatRoundStyleE2EEES1I_S1P_JEEENS4_5SM1004TMEM4LOAD26SM100_TMEM_LOAD_32dp32b32xENS4_13SM90_TMA_LOADENS10_INS11_ILi1ELi4ELi3EEES14_NSR_INS5_IJS15_S1K_EEENS5_IJS1K_SC_EEEEEEENS4_39AutoVectorizingCopyWithAssumedAlignmentILi128EEENS4_14SM90_TMA_STOREES25_S27_S27_EEEvvEEEEvNT_6ParamsE) ;  /* 0xffffff5c02947950 */ /* 0x000fea0003c3ffff */
        .weak           $__internal_1_$__cuda_sm10x_tcgen05_guardrail_trap_phase_invalid_during_alloc
        .type           $__internal_1_$__cuda_sm10x_tcgen05_guardrail_trap_phase_invalid_during_alloc,@function
        .size           $__internal_1_$__cuda_sm10x_tcgen05_guardrail_trap_phase_invalid_during_alloc,($__internal_2_$__cuda_sm10x_tcgen05_guardrail_trap_unallocated_columns_being_dealloced - $__internal_1_$__cuda_sm10x_tcgen05_guardrail_trap_phase_invalid_during_alloc)
$__internal_1_$__cuda_sm10x_tcgen05_guardrail_trap_phase_invalid_during_alloc:
[----:B------:R-:W-:Y:S05]  /*a1b0*/  BPT.TRAP 0x1 ;  /* 0x000000040000795c */ /* 0x000fea0000300000 */
[----:B------:R-:W-:-:S04]  /*a1c0*/  MOV R5, 0x0 ;  /* 0x0000000000057802 */ /* 0x000fc80000000f00 */
[----:B------:R-:W-:Y:S05]  /*a1d0*/  RET.REL.NODEC R4 `(_ZN7cutlass13device_kernelINS_4gemm6kernel13GemmUniversalIN4cute5tupleIJiiiiEEENS1_10collective13CollectiveMmaINS1_35MainloopSm100TmaUmmaWarpSpecializedILi26ELi2ELi4ENS5_IJNS4_1CILi4EEENSA_ILi1EEESC_EEEEENS5_IJNSA_ILi128EEESF_NSA_ILi64EEEEEEaNS5_IJlSC_lEEEaSI_NS4_8TiledMMAINS4_8MMA_AtomIJNS4_21SM100_MMA_S8_2x1SM_SSIaaiLi128ELi128ELNS4_4UMMA5MajorE0ELSN_0ELNSM_8SaturateE0EEEEEENS4_6LayoutINS5_IJSC_SC_SC_EEENS5_IJNSA_ILi0EEEST_ST_EEEEENS5_IJNS4_10UnderscoreESW_SW_EEEEENS4_18SM100_TMA_2SM_LOADENS4_14ComposedLayoutINS4_7SwizzleILi2ELi4ELi3EEENS4_18smem_ptr_flag_bitsILi8EEENSR_INS5_IJNSA_ILi8EEESG_EEENS5_IJSG_SC_EEEEEEEvNS4_8identityENS4_28SM100_TMA_2SM_LOAD_MULTICASTES19_vS1A_EENS_8epilogue10collective18CollectiveEpilogueINS1D_23Sm100TmaWarpSpecializedILi2ELi2ELi32ELb0ELb0EEEJNS5_IJSG_SF_SG_EEENS5_IJNSR_ISG_SC_EENSR_INS5_IJNSA_ILi32EEENSA_ILi2EEEEEENS5_IJSC_SG_EEEEEEEEaSI_aSI_NS1D_6fusion15FusionCallbacksIS1H_NS1Q_17LinearCombinationIaiaiLNS_15FloatRoundStyleE2EEES1I_S1P_JEEENS4_5SM1004TMEM4LOAD26SM100_TMEM_LOAD_32dp32b32xENS4_13SM90_TMA_LOADENS10_INS11_ILi1ELi4ELi3EEES14_NSR_INS5_IJS15_S1K_EEENS5_IJS1K_SC_EEEEEEENS4_39AutoVectorizingCopyWithAssumedAlignmentILi128EEENS4_14SM90_TMA_STOREES25_S27_S27_EEEvvEEEEvNT_6ParamsE) ;  /* 0xffffff5c04887950 */ /* 0x000fea0003c3ffff */
        .weak           $__internal_2_$__cuda_sm10x_tcgen05_guardrail_trap_unallocated_columns_being_dealloced
        .type           $__internal_2_$__cuda_sm10x_tcgen05_guardrail_trap_unallocated_columns_being_dealloced,@function
        .size           $__internal_2_$__cuda_sm10x_tcgen05_guardrail_trap_unallocated_columns_being_dealloced,(.L_x_230 - $__internal_2_$__cuda_sm10x_tcgen05_guardrail_trap_unallocated_columns_being_dealloced)
$__internal_2_$__cuda_sm10x_tcgen05_guardrail_trap_unallocated_columns_being_dealloced:
[----:B------:R-:W-:Y:S05]  /*a1e0*/  BPT.TRAP 0x1 ;  /* 0x000000040000795c */ /* 0x000fea0000300000 */
[----:B------:R-:W-:-:S04]  /*a1f0*/  HFMA2 R3, -RZ, RZ, 0, 0 ;  /* 0x00000000ff037431 */ /* 0x000fc800000001ff */
[----:B------:R-:W-:Y:S05]  /*a200*/  RET.REL.NODEC R2 `(_ZN7cutlass13device_kernelINS_4gemm6kernel13GemmUniversalIN4cute5tupleIJiiiiEEENS1_10collective13CollectiveMmaINS1_35MainloopSm100TmaUmmaWarpSpecializedILi26ELi2ELi4ENS5_IJNS4_1CILi4EEENSA_ILi1EEESC_EEEEENS5_IJNSA_ILi128EEESF_NSA_ILi64EEEEEEaNS5_IJlSC_lEEEaSI_NS4_8TiledMMAINS4_8MMA_AtomIJNS4_21SM100_MMA_S8_2x1SM_SSIaaiLi128ELi128ELNS4_4UMMA5MajorE0ELSN_0ELNSM_8SaturateE0EEEEEENS4_6LayoutINS5_IJSC_SC_SC_EEENS5_IJNSA_ILi0EEEST_ST_EEEEENS5_IJNS4_10UnderscoreESW_SW_EEEEENS4_18SM100_TMA_2SM_LOADENS4_14ComposedLayoutINS4_7SwizzleILi2ELi4ELi3EEENS4_18smem_ptr_flag_bitsILi8EEENSR_INS5_IJNSA_ILi8EEESG_EEENS5_IJSG_SC_EEEEEEEvNS4_8identityENS4_28SM100_TMA_2SM_LOAD_MULTICASTES19_vS1A_EENS_8epilogue10collective18CollectiveEpilogueINS1D_23Sm100TmaWarpSpecializedILi2ELi2ELi32ELb0ELb0EEEJNS5_IJSG_SF_SG_EEENS5_IJNSR_ISG_SC_EENSR_INS5_IJNSA_ILi32EEENSA_ILi2EEEEEENS5_IJSC_SG_EEEEEEEEaSI_aSI_NS1D_6fusion15FusionCallbacksIS1H_NS1Q_17LinearCombinationIaiaiLNS_15FloatRoundStyleE2EEES1I_S1P_JEEENS4_5SM1004TMEM4LOAD26SM100_TMEM_LOAD_32dp32b32xENS4_13SM90_TMA_LOADENS10_INS11_ILi1ELi4ELi3EEES14_NSR_INS5_IJS15_S1K_EEENS5_IJS1K_SC_EEEEEEENS4_39AutoVectorizingCopyWithAssumedAlignmentILi128EEENS4_14SM90_TMA_STOREES25_S27_S27_EEEvvEEEEvNT_6ParamsE) ;  /* 0xffffff5c027c7950 */ /* 0x000fea0003c3ffff */
.L_x_229:
[----:B------:R-:W-:-:S00]  /*a210*/  BRA `(.L_x_229) ;  /* 0xfffffffc00fc7947 */ /* 0x000fc0000383ffff */
[----:B------:R-:W-:-:S00]  /*a220*/  NOP ;  /* 0x0000000000007918 */ /* 0x000fc00000000000 */
        /* <DEDUP_REMOVED lines=13> */
.L_x_230:


//--------------------- .nv.global.init           --------------------------
	.section	.nv.global.init,"aw",@progbits
.nv.global.init:
	.type		$str$27,@object
	.size		$str$27,($str$28 - $str$27)
$str$27:
        /*0000*/ 	.byte	0x28, 0x61, 0x64, 0x64, 0x72, 0x65, 0x73, 0x73, 0x20, 0x26, 0x20, 0x6d, 0x61, 0x73, 0x6b, 0x29
        /*0010*/ 	.byte	0x20, 0x3d, 0x3d, 0x20, 0x30, 0x00
	.type		$str$28,@object
	.size		$str$28,($str$26 - $str$28)
$str$28:
        /*0016*/ 	.byte	0x2f, 0x74, 0x6d, 0x70, 0x2f, 0x63, 0x75, 0x74, 0x6c, 0x61, 0x73, 0x73, 0x5f, 0x73, 0x77, 0x65
        /*0026*/ 	.byte	0x65, 0x70, 0x5f, 0x73, 0x72, 0x63, 0x2f, 0x69, 0x6e, 0x63, 0x6c, 0x75, 0x64, 0x65, 0x2f, 0x63
        /*0036*/ 	.byte	0x75, 0x74, 0x65, 0x2f, 0x70, 0x6f, 0x69, 0x6e, 0x74, 0x65, 0x72, 0x5f, 0x66, 0x6c, 0x61, 0x67
        /*0046*/ 	.byte	0x67, 0x65, 0x64, 0x2e, 0x68, 0x70, 0x70, 0x00
	.type		$str$26,@object
	.size		$str$26,($str$25 - $str$26)
$str$26:
        /*004e*/ 	.byte	0x2f, 0x74, 0x6d, 0x70, 0x2f, 0x63, 0x75, 0x74, 0x6c, 0x61, 0x73, 0x73, 0x5f, 0x73, 0x77, 0x65
        /*005e*/ 	.byte	0x65, 0x70, 0x5f, 0x73, 0x72, 0x63, 0x2f, 0x69, 0x6e, 0x63, 0x6c, 0x75, 0x64, 0x65, 0x2f, 0x63
        /*006e*/ 	.byte	0x75, 0x74, 0x65, 0x2f, 0x61, 0x74, 0x6f, 0x6d, 0x2f, 0x63, 0x6f, 0x70, 0x79, 0x5f, 0x74, 0x72
        /*007e*/ 	.byte	0x61, 0x69, 0x74, 0x73, 0x5f, 0x73, 0x6d, 0x31, 0x30, 0x30, 0x2e, 0x68, 0x70, 0x70, 0x00
	.type		$str$25,@object
	.size		$str$25,(__unnamed_1 - $str$25)
$str$25:
        /*008d*/ 	.byte	0x28, 0x28, 0x75, 0x69, 0x6e, 0x74, 0x33, 0x32, 0x5f, 0x74, 0x28, 0x74, 0x68, 0x72, 0x65, 0x61
        /*009d*/ 	.byte	0x64, 0x49, 0x64, 0x78, 0x2e, 0x78, 0x29, 0x20, 0x2f, 0x20, 0x33, 0x32, 0x29, 0x20, 0x25, 0x20
        /*00ad*/ 	.byte	0x34, 0x29, 0x20, 0x3d, 0x3d, 0x20, 0x28, 0x28, 0x28, 0x74, 0x6d, 0x65, 0x6d, 0x5f, 0x61, 0x64
        /*00bd*/ 	.byte	0x64, 0x72, 0x20, 0x3e, 0x3e, 0x20, 0x31, 0x36, 0x29, 0x20, 0x2f, 0x20, 0x33, 0x32, 0x29, 0x20
        /*00cd*/ 	.byte	0x25, 0x20, 0x34, 0x29, 0x00
	.type		__unnamed_1,@object
	.size		__unnamed_1,(__unnamed_2 - __unnamed_1)
__unnamed_1:
        /*00d2*/ 	.byte	0x61, 0x75, 0x74, 0x6f, 0x20, 0x63, 0x75, 0x74, 0x65, 0x3a, 0x3a, 0x61, 0x73, 0x5f, 0x70, 0x6f
        /* <DEDUP_REMOVED lines=24> */
        /*0262*/ 	.byte	0x3e, 0x3e, 0x5d, 0x00
	.type		__unnamed_2,@object
	.size		__unnamed_2,(.L_2 - __unnamed_2)
__unnamed_2:
        /* <DEDUP_REMOVED lines=41> */
.L_2:


//--------------------- .nv.shared._ZN7cutlass13device_kernelINS_4gemm6kernel13GemmUniversalIN4cute5tupleIJiiiiEEENS1_10collective13CollectiveMmaINS1_35MainloopSm100TmaUmmaWarpSpecializedILi26ELi2ELi4ENS5_IJNS4_1CILi4EEENSA_ILi1EEESC_EEEEENS5_IJNSA_ILi128EEESF_NSA_ILi64EEEEEEaNS5_IJlSC_lEEEaSI_NS4_8TiledMMAINS4_8MMA_AtomIJNS4_21SM100_MMA_S8_2x1SM_SSIaaiLi128ELi128ELNS4_4UMMA5MajorE0ELSN_0ELNSM_8SaturateE0EEEEEENS4_6LayoutINS5_IJSC_SC_SC_EEENS5_IJNSA_ILi0EEEST_ST_EEEEENS5_IJNS4_10UnderscoreESW_SW_EEEEENS4_18SM100_TMA_2SM_LOADENS4_14ComposedLayoutINS4_7SwizzleILi2ELi4ELi3EEENS4_18smem_ptr_flag_bitsILi8EEENSR_INS5_IJNSA_ILi8EEESG_EEENS5_IJSG_SC_EEEEEEEvNS4_8identityENS4_28SM100_TMA_2SM_LOAD_MULTICASTES19_vS1A_EENS_8epilogue10collective18CollectiveEpilogueINS1D_23Sm100TmaWarpSpecializedILi2ELi2ELi32ELb0ELb0EEEJNS5_IJSG_SF_SG_EEENS5_IJNSR_ISG_SC_EENSR_INS5_IJNSA_ILi32EEENSA_ILi2EEEEEENS5_IJSC_SG_EEEEEEEEaSI_aSI_NS1D_6fusion15FusionCallbacksIS1H_NS1Q_17LinearCombinationIaiaiLNS_15FloatRoundStyleE2EEES1I_S1P_JEEENS4_5SM1004TMEM4LOAD26SM100_TMEM_LOAD_32dp32b32xENS4_13SM90_TMA_LOADENS10_INS11_ILi1ELi4ELi3EEES14_NSR_INS5_IJS15_S1K_EEENS5_IJS1K_SC_EEEEEEENS4_39AutoVectorizingCopyWithAssumedAlignmentILi128EEENS4_14SM90_TMA_STOREES25_S27_S27_EEEvvEEEEvNT_6ParamsE --------------------------
	.section	.nv.shared._ZN7cutlass13device_kernelINS_4gemm6kernel13GemmUniversalIN4cute5tupleIJiiiiEEENS1_10collective13CollectiveMmaINS1_35MainloopSm100TmaUmmaWarpSpecializedILi26ELi2ELi4ENS5_IJNS4_1CILi4EEENSA_ILi1EEESC_EEEEENS5_IJNSA_ILi128EEESF_NSA_ILi64EEEEEEaNS5_IJlSC_lEEEaSI_NS4_8TiledMMAINS4_8MMA_AtomIJNS4_21SM100_MMA_S8_2x1SM_SSIaaiLi128ELi128ELNS4_4UMMA5MajorE0ELSN_0ELNSM_8SaturateE0EEEEEENS4_6LayoutINS5_IJSC_SC_SC_EEENS5_IJNSA_ILi0EEEST_ST_EEEEENS5_IJNS4_10UnderscoreESW_SW_EEEEENS4_18SM100_TMA_2SM_LOADENS4_14ComposedLayoutINS4_7SwizzleILi2ELi4ELi3EEENS4_18smem_ptr_flag_bitsILi8EEENSR_INS5_IJNSA_ILi8EEESG_EEENS5_IJSG_SC_EEEEEEEvNS4_8identityENS4_28SM100_TMA_2SM_LOAD_MULTICASTES19_vS1A_EENS_8epilogue10collective18CollectiveEpilogueINS1D_23Sm100TmaWarpSpecializedILi2ELi2ELi32ELb0ELb0EEEJNS5_IJSG_SF_SG_EEENS5_IJNSR_ISG_SC_EENSR_INS5_IJNSA_ILi32EEENSA_ILi2EEEEEENS5_IJSC_SG_EEEEEEEEaSI_aSI_NS1D_6fusion15FusionCallbacksIS1H_NS1Q_17LinearCombinationIaiaiLNS_15FloatRoundStyleE2EEES1I_S1P_JEEENS4_5SM1004TMEM4LOAD26SM100_TMEM_LOAD_32dp32b32xENS4_13SM90_TMA_LOADENS10_INS11_ILi1ELi4ELi3EEES14_NSR_INS5_IJS15_S1K_EEENS5_IJS1K_SC_EEEEEEENS4_39AutoVectorizingCopyWithAssumedAlignmentILi128EEENS4_14SM90_TMA_STOREES25_S27_S27_EEEvvEEEEvNT_6ParamsE,"aw",@nobits
	.sectionflags	@""
	.align	16
	.zero		1024


//--------------------- .nv.shared.reserved.0     --------------------------
	.section	.nv.shared.reserved.0,"aw",@nobits
	.weak		__nv_reservedSMEM_offset_0_alias
	.size		__nv_reservedSMEM_offset_0_alias, 0, 64
	.other		__nv_reservedSMEM_offset_0_alias,@"STO_CUDA_RESERVED_SHARED STV_DEFAULT"
__nv_reservedSMEM_offset_0_alias:
	.zero		0
.nv.shared.reserved.0:
	.zero		64
	.weak		__nv_reservedSMEM_tcgen05_partition
	.type		__nv_reservedSMEM_tcgen05_partition,@object
	.size		__nv_reservedSMEM_tcgen05_partition,(.L_0 - __nv_reservedSMEM_tcgen05_partition)
__nv_reservedSMEM_tcgen05_partition:
	.zero		32
.L_0:


//--------------------- .nv.global                --------------------------
	.section	.nv.global,"aw",@nobits
.nv.global:
	.type		_ZN40_INTERNAL_a54295f9_4_k_cu_6a402d3c_181594cute1_E,@object
	.size		_ZN40_INTERNAL_a54295f9_4_k_cu_6a402d3c_181594cute1_E,(_ZN40_INTERNAL_a54295f9_4_k_cu_6a402d3c_181594cuda3std3__45__cpo6cbeginE - _ZN40_INTERNAL_a54295f9_4_k_cu_6a402d3c_181594cute1_E)
_ZN40_INTERNAL_a54295f9_4_k_cu_6a402d3c_181594cute1_E:
	.zero		1
	.type		_ZN40_INTERNAL_a54295f9_4_k_cu_6a402d3c_181594cuda3std3__45__cpo6cbeginE,@object
	.size		_ZN40_INTERNAL_a54295f9_4_k_cu_6a402d3c_181594cuda3std3__45__cpo6cbeginE,(_ZN40_INTERNAL_a54295f9_4_k_cu_6a402d3c_181594cuda3std3__48in_placeE - _ZN40_INTERNAL_a54295f9_4_k_cu_6a402d3c_181594cuda3std3__45__cpo6cbeginE)
_ZN40_INTERNAL_a54295f9_4_k_cu_6a402d3c_181594cuda3std3__45__cpo6cbeginE:
	.zero		1
	.type		_ZN40_INTERNAL_a54295f9_4_k_cu_6a402d3c_181594cuda3std3__48in_placeE,@object
	.size		_ZN40_INTERNAL_a54295f9_4_k_cu_6a402d3c_181594cuda3std3__48in_placeE,(_ZN40_INTERNAL_a54295f9_4_k_cu_6a402d3c_181594cuda3std6ranges3__45__cpo9iter_moveE - _ZN40_INTERNAL_a54295f9_4_k_cu_6a402d3c_181594cuda3std3__48in_placeE)
_ZN40_INTERNAL_a54295f9_4_k_cu_6a402d3c_181594cuda3std3__48in_placeE:
	.zero		1
	.type		_ZN40_INTERNAL_a54295f9_4_k_cu_6a402d3c_181594cuda3std6ranges3__45__cpo9iter_moveE,@object
	.size		_ZN40_INTERNAL_a54295f9_4_k_cu_6a402d3c_181594cuda3std6ranges3__45__cpo9iter_moveE,(_ZN40_INTERNAL_a54295f9_4_k_cu_6a402d3c_181594cuda3std3__45__cpo5beginE - _ZN40_INTERNAL_a54295f9_4_k_cu_6a402d3c_181594cuda3std6ranges3__45__cpo9iter_moveE)
_ZN40_INTERNAL_a54295f9_4_k_cu_6a402d3c_181594cuda3std6ranges3__45__cpo9iter_moveE:
	.zero		1
	.type		_ZN40_INTERNAL_a54295f9_4_k_cu_6a402d3c_181594cuda3std3__45__cpo5beginE,@object
	.size		_ZN40_INTERNAL_a54295f9_4_k_cu_6a402d3c_181594cuda3std3__45__cpo5beginE,(_ZN40_INTERNAL_a54295f9_4_k_cu_6a402d3c_181594cuda3std3__442_GLOBAL__N__a54295f9_4_k_cu_6a402d3c_181596ignoreE - _ZN40_INTERNAL_a54295f9_4_k_cu_6a402d3c_181594cuda3std3__45__cpo5beginE)
_ZN40_INTERNAL_a54295f9_4_k_cu_6a402d3c_181594cuda3std3__45__cpo5beginE:
	.zero		1
	.type		_ZN40_INTERNAL_a54295f9_4_k_cu_6a402d3c_181594cuda3std3__442_GLOBAL__N__a54295f9_4_k_cu_6a402d3c_181596ignoreE,@object
	.size		_ZN40_INTERNAL_a54295f9_4_k_cu_6a402d3c_181594cuda3std3__442_GLOBAL__N__a54295f9_4_k_cu_6a402d3c_181596ignoreE,(_ZN40_INTERNAL_a54295f9_4_k_cu_6a402d3c_181594cute7productE - _ZN40_INTERNAL_a54295f9_4_k_cu_6a402d3c_181594cuda3std3__442_GLOBAL__N__a54295f9_4_k_cu_6a402d3c_181596ignoreE)
_ZN40_INTERNAL_a54295f9_4_k_cu_6a402d3c_181594cuda3std3__442_GLOBAL__N__a54295f9_4_k_cu_6a402d3c_181596ignoreE:
	.zero		1
	.type		_ZN40_INTERNAL_a54295f9_4_k_cu_6a402d3c_181594cute7productE,@object
	.size		_ZN40_INTERNAL_a54295f9_4_k_cu_6a402d3c_181594cute7productE,(_ZN40_INTERNAL_a54295f9_4_k_cu_6a402d3c_181594cuda3std3__45__cpo3endE - _ZN40_INTERNAL_a54295f9_4_k_cu_6a402d3c_181594cute7productE)
_ZN40_INTERNAL_a54295f9_4_k_cu_6a402d3c_181594cute7productE:
	.zero		1
	.type		_ZN40_INTERNAL_a54295f9_4_k_cu_6a402d3c_181594cuda3std3__45__cpo3endE,@object
	.size		_ZN40_INTERNAL_a54295f9_4_k_cu_6a402d3c_181594cuda3std3__45__cpo3endE,(_ZN40_INTERNAL_a54295f9_4_k_cu_6a402d3c_181594cuda3std3__419piecewise_constructE - _ZN40_INTERNAL_a54295f9_4_k_cu_6a402d3c_181594cuda3std3__45__cpo3endE)
_ZN40_INTERNAL_a54295f9_4_k_cu_6a402d3c_181594cuda3std3__45__cpo3endE:
	.zero		1
	.type		_ZN40_INTERNAL_a54295f9_4_k_cu_6a402d3c_181594cuda3std3__419piecewise_constructE,@object
	.size		_ZN40_INTERNAL_a54295f9_4_k_cu_6a402d3c_181594cuda3std3__419piecewise_constructE,(_ZN40_INTERNAL_a54295f9_4_k_cu_6a402d3c_181594cuda3std3__45__cpo4cendE - _ZN40_INTERNAL_a54295f9_4_k_cu_6a402d3c_181594cuda3std3__419piecewise_constructE)
_ZN40_INTERNAL_a54295f9_4_k_cu_6a402d3c_181594cuda3std3__419piecewise_constructE:
	.zero		1
	.type		_ZN40_INTERNAL_a54295f9_4_k_cu_6a402d3c_181594cuda3std3__45__cpo4cendE,@object
	.size		_ZN40_INTERNAL_a54295f9_4_k_cu_6a402d3c_181594cuda3std3__45__cpo4cendE,(_ZN40_INTERNAL_a54295f9_4_k_cu_6a402d3c_181594cuda3std6ranges3__45__cpo4swapE - _ZN40_INTERNAL_a54295f9_4_k_cu_6a402d3c_181594cuda3std3__45__cpo4cendE)
_ZN40_INTERNAL_a54295f9_4_k_cu_6a402d3c_181594cuda3std3__45__cpo4cendE:
	.zero		1
	.type		_ZN40_INTERNAL_a54295f9_4_k_cu_6a402d3c_181594cuda3std6ranges3__45__cpo4swapE,@object
	.size		_ZN40_INTERNAL_a54295f9_4_k_cu_6a402d3c_181594cuda3std6ranges3__45__cpo4swapE,(.L_10 - _ZN40_INTERNAL_a54295f9_4_k_cu_6a402d3c_181594cuda3std6ranges3__45__cpo4swapE)
_ZN40_INTERNAL_a54295f9_4_k_cu_6a402d3c_181594cuda3std6ranges3__45__cpo4swapE:
	.zero		1
.L_10:


//--------------------- .nv.constant0._ZN7cutlass13device_kernelINS_4gemm6kernel13GemmUniversalIN4cute5tupleIJiiiiEEENS1_10collective13CollectiveMmaINS1_35MainloopSm100TmaUmmaWarpSpecializedILi26ELi2ELi4ENS5_IJNS4_1CILi4EEENSA_ILi1EEESC_EEEEENS5_IJNSA_ILi128EEESF_NSA_ILi64EEEEEEaNS5_IJlSC_lEEEaSI_NS4_8TiledMMAINS4_8MMA_AtomIJNS4_21SM100_MMA_S8_2x1SM_SSIaaiLi128ELi128ELNS4_4UMMA5MajorE0ELSN_0ELNSM_8SaturateE0EEEEEENS4_6LayoutINS5_IJSC_SC_SC_EEENS5_IJNSA_ILi0EEEST_ST_EEEEENS5_IJNS4_10UnderscoreESW_SW_EEEEENS4_18SM100_TMA_2SM_LOADENS4_14ComposedLayoutINS4_7SwizzleILi2ELi4ELi3EEENS4_18smem_ptr_flag_bitsILi8EEENSR_INS5_IJNSA_ILi8EEESG_EEENS5_IJSG_SC_EEEEEEEvNS4_8identityENS4_28SM100_TMA_2SM_LOAD_MULTICASTES19_vS1A_EENS_8epilogue10collective18CollectiveEpilogueINS1D_23Sm100TmaWarpSpecializedILi2ELi2ELi32ELb0ELb0EEEJNS5_IJSG_SF_SG_EEENS5_IJNSR_ISG_SC_EENSR_INS5_IJNSA_ILi32EEENSA_ILi2EEEEEENS5_IJSC_SG_EEEEEEEEaSI_aSI_NS1D_6fusion15FusionCallbacksIS1H_NS1Q_17LinearCombinationIaiaiLNS_15FloatRoundStyleE2EEES1I_S1P_JEEENS4_5SM1004TMEM4LOAD26SM100_TMEM_LOAD_32dp32b32xENS4_13SM90_TMA_LOADENS10_INS11_ILi1ELi4ELi3EEES14_NSR_INS5_IJS15_S1K_EEENS5_IJS1K_SC_EEEEEEENS4_39AutoVectorizingCopyWithAssumedAlignmentILi128EEENS4_14SM90_TMA_STOREES25_S27_S27_EEEvvEEEEvNT_6ParamsE --------------------------
	.section	.nv.constant0._ZN7cutlass13device_kernelINS_4gemm6kernel13GemmUniversalIN4cute5tupleIJiiiiEEENS1_10collective13CollectiveMmaINS1_35MainloopSm100TmaUmmaWarpSpecializedILi26ELi2ELi4ENS5_IJNS4_1CILi4EEENSA_ILi1EEESC_EEEEENS5_IJNSA_ILi128EEESF_NSA_ILi64EEEEEEaNS5_IJlSC_lEEEaSI_NS4_8TiledMMAINS4_8MMA_AtomIJNS4_21SM100_MMA_S8_2x1SM_SSIaaiLi128ELi128ELNS4_4UMMA5MajorE0ELSN_0ELNSM_8SaturateE0EEEEEENS4_6LayoutINS5_IJSC_SC_SC_EEENS5_IJNSA_ILi0EEEST_ST_EEEEENS5_IJNS4_10UnderscoreESW_SW_EEEEENS4_18SM100_TMA_2SM_LOADENS4_14ComposedLayoutINS4_7SwizzleILi2ELi4ELi3EEENS4_18smem_ptr_flag_bitsILi8EEENSR_INS5_IJNSA_ILi8EEESG_EEENS5_IJSG_SC_EEEEEEEvNS4_8identityENS4_28SM100_TMA_2SM_LOAD_MULTICASTES19_vS1A_EENS_8epilogue10collective18CollectiveEpilogueINS1D_23Sm100TmaWarpSpecializedILi2ELi2ELi32ELb0ELb0EEEJNS5_IJSG_SF_SG_EEENS5_IJNSR_ISG_SC_EENSR_INS5_IJNSA_ILi32EEENSA_ILi2EEEEEENS5_IJSC_SG_EEEEEEEEaSI_aSI_NS1D_6fusion15FusionCallbacksIS1H_NS1Q_17LinearCombinationIaiaiLNS_15FloatRoundStyleE2EEES1I_S1P_JEEENS4_5SM1004TMEM4LOAD26SM100_TMEM_LOAD_32dp32b32xENS4_13SM90_TMA_LOADENS10_INS11_ILi1ELi4ELi3EEES14_NSR_INS5_IJS15_S1K_EEENS5_IJS1K_SC_EEEEEEENS4_39AutoVectorizingCopyWithAssumedAlignmentILi128EEENS4_14SM90_TMA_STOREES25_S27_S27_EEEvvEEEEvNT_6ParamsE,"a",@progbits
	.sectionflags	@""
	.align	4
.nv.constant0._ZN7cutlass13device_kernelINS_4gemm6kernel13GemmUniversalIN4cute5tupleIJiiiiEEENS1_10collective13CollectiveMmaINS1_35MainloopSm100TmaUmmaWarpSpecializedILi26ELi2ELi4ENS5_IJNS4_1CILi4EEENSA_ILi1EEESC_EEEEENS5_IJNSA_ILi128EEESF_NSA_ILi64EEEEEEaNS5_IJlSC_lEEEaSI_NS4_8TiledMMAINS4_8MMA_AtomIJNS4_21SM100_MMA_S8_2x1SM_SSIaaiLi128ELi128ELNS4_4UMMA5MajorE0ELSN_0ELNSM_8SaturateE0EEEEEENS4_6LayoutINS5_IJSC_SC_SC_EEENS5_IJNSA_ILi0EEEST_ST_EEEEENS5_IJNS4_10UnderscoreESW_SW_EEEEENS4_18SM100_TMA_2SM_LOADENS4_14ComposedLayoutINS4_7SwizzleILi2ELi4ELi3EEENS4_18smem_ptr_flag_bitsILi8EEENSR_INS5_IJNSA_ILi8EEESG_EEENS5_IJSG_SC_EEEEEEEvNS4_8identityENS4_28SM100_TMA_2SM_LOAD_MULTICASTES19_vS1A_EENS_8epilogue10collective18CollectiveEpilogueINS1D_23Sm100TmaWarpSpecializedILi2ELi2ELi32ELb0ELb0EEEJNS5_IJSG_SF_SG_EEENS5_IJNSR_ISG_SC_EENSR_INS5_IJNSA_ILi32EEENSA_ILi2EEEEEENS5_IJSC_SG_EEEEEEEEaSI_aSI_NS1D_6fusion15FusionCallbacksIS1H_NS1Q_17LinearCombinationIaiaiLNS_15FloatRoundStyleE2EEES1I_S1P_JEEENS4_5SM1004TMEM4LOAD26SM100_TMEM_LOAD_32dp32b32xENS4_13SM90_TMA_LOADENS10_INS11_ILi1ELi4ELi3EEES14_NSR_INS5_IJS15_S1K_EEENS5_IJS1K_SC_EEEEEEENS4_39AutoVectorizingCopyWithAssumedAlignmentILi128EEENS4_14SM90_TMA_STOREES25_S27_S27_EEEvvEEEEvNT_6ParamsE:
	.zero		2944


//--------------------- SYMBOLS --------------------------

	.type		.nv.reservedSmem.offset0,@object
	.size		.nv.reservedSmem.offset0,0x4
	.type		.nv.reservedSmem.cap,@object
	.size		.nv.reservedSmem.cap,0x4
	.type		__assertfail,@function
